//
// Generated by NVIDIA NVVM Compiler
//
// Compiler Build ID: CL-36424714
// Cuda compilation tools, release 13.0, V13.0.88
// Based on NVVM 20.0.0
//

.version 9.0
.target sm_100
.address_size 64

	// .globl	_Z24parallel_cross_attentionPKfS0_S0_Pfiiii
// _ZZ24parallel_cross_attentionPKfS0_S0_PfiiiiE13shared_scores has been demoted
// _ZZ24parallel_cross_attentionPKfS0_S0_PfiiiiE10shared_sum has been demoted

.visible .entry _Z24parallel_cross_attentionPKfS0_S0_Pfiiii(
	.param .u64 .ptr .align 1 _Z24parallel_cross_attentionPKfS0_S0_Pfiiii_param_0,
	.param .u64 .ptr .align 1 _Z24parallel_cross_attentionPKfS0_S0_Pfiiii_param_1,
	.param .u64 .ptr .align 1 _Z24parallel_cross_attentionPKfS0_S0_Pfiiii_param_2,
	.param .u64 .ptr .align 1 _Z24parallel_cross_attentionPKfS0_S0_Pfiiii_param_3,
	.param .u32 _Z24parallel_cross_attentionPKfS0_S0_Pfiiii_param_4,
	.param .u32 _Z24parallel_cross_attentionPKfS0_S0_Pfiiii_param_5,
	.param .u32 _Z24parallel_cross_attentionPKfS0_S0_Pfiiii_param_6,
	.param .u32 _Z24parallel_cross_attentionPKfS0_S0_Pfiiii_param_7
)
{
	.local .align 16 .b8 	__local_depot0[192];
	.reg .b64 	%SP;
	.reg .b64 	%SPL;
	.reg .pred 	%p<118>;
	.reg .b32 	%r<288>;
	.reg .b32 	%f<312>;
	.reg .b64 	%rd<125>;
	// demoted variable
	.shared .align 4 .b8 _ZZ24parallel_cross_attentionPKfS0_S0_PfiiiiE13shared_scores[12544];
	// demoted variable
	.shared .align 4 .b8 _ZZ24parallel_cross_attentionPKfS0_S0_PfiiiiE10shared_sum[16];
	mov.u64 	%SPL, __local_depot0;
	ld.param.u64 	%rd24, [_Z24parallel_cross_attentionPKfS0_S0_Pfiiii_param_0];
	ld.param.u64 	%rd25, [_Z24parallel_cross_attentionPKfS0_S0_Pfiiii_param_1];
	ld.param.u64 	%rd26, [_Z24parallel_cross_attentionPKfS0_S0_Pfiiii_param_2];
	ld.param.u64 	%rd27, [_Z24parallel_cross_attentionPKfS0_S0_Pfiiii_param_3];
	ld.param.u32 	%r104, [_Z24parallel_cross_attentionPKfS0_S0_Pfiiii_param_4];
	ld.param.u32 	%r101, [_Z24parallel_cross_attentionPKfS0_S0_Pfiiii_param_5];
	ld.param.u32 	%r102, [_Z24parallel_cross_attentionPKfS0_S0_Pfiiii_param_6];
	ld.param.u32 	%r103, [_Z24parallel_cross_attentionPKfS0_S0_Pfiiii_param_7];
	cvta.to.global.u64 	%rd1, %rd24;
	cvta.to.global.u64 	%rd2, %rd25;
	cvta.to.global.u64 	%rd3, %rd26;
	cvta.to.global.u64 	%rd4, %rd27;
	add.u64 	%rd5, %SPL, 0;
	add.u64 	%rd6, %SPL, 96;
	mov.u32 	%r1, %ctaid.y;
	mov.u32 	%r105, %tid.x;
	shr.u32 	%r2, %r105, 5;
	and.b32  	%r3, %r105, 31;
	mov.u32 	%r106, %ctaid.x;
	shl.b32 	%r107, %r106, 2;
	add.s32 	%r4, %r107, %r2;
	setp.ge.s32 	%p1, %r1, %r104;
	setp.ge.s32 	%p2, %r4, %r101;
	or.pred  	%p3, %p1, %p2;
	@%p3 bra 	$L__BB0_176;
	mul.lo.s32 	%r108, %r101, %r1;
	mul.lo.s32 	%r5, %r108, %r103;
	mul.lo.s32 	%r109, %r102, %r1;
	mul.lo.s32 	%r6, %r109, %r103;
	shr.s32 	%r110, %r103, 31;
	shr.u32 	%r111, %r110, 27;
	add.s32 	%r112, %r103, %r111;
	shr.s32 	%r7, %r112, 5;
	setp.lt.s32 	%p4, %r103, 32;
	@%p4 bra 	$L__BB0_34;
	mad.lo.s32 	%r8, %r103, %r4, %r5;
	add.s32 	%r114, %r7, -1;
	and.b32  	%r9, %r7, 7;
	setp.lt.u32 	%p5, %r114, 7;
	mov.b32 	%r267, 0;
	@%p5 bra 	$L__BB0_6;
	and.b32  	%r267, %r7, 67108856;
	mov.b32 	%r270, 0;
$L__BB0_4:
	.pragma "nounroll";
	shl.b32 	%r116, %r270, 5;
	or.b32  	%r22, %r116, %r3;
	setp.ge.s32 	%p6, %r22, %r103;
	add.s32 	%r117, %r8, %r22;
	mul.wide.s32 	%rd30, %r117, 4;
	add.s64 	%rd11, %rd1, %rd30;
	mul.wide.u32 	%rd31, %r270, 4;
	add.s64 	%rd12, %rd5, %rd31;
	@%p6 bra 	$L__BB0_177;
	ld.global.f32 	%f55, [%rd11];
	st.local.f32 	[%rd12], %f55;
	bra.uni 	$L__BB0_178;
$L__BB0_6:
	setp.eq.s32 	%p15, %r9, 0;
	@%p15 bra 	$L__BB0_34;
	and.b32  	%r12, %r7, 3;
	setp.lt.u32 	%p16, %r9, 4;
	@%p16 bra 	$L__BB0_21;
	shl.b32 	%r133, %r267, 5;
	or.b32  	%r13, %r133, %r3;
	setp.lt.s32 	%p17, %r13, %r103;
	add.s32 	%r134, %r8, %r13;
	mul.wide.s32 	%rd32, %r134, 4;
	add.s64 	%rd7, %rd1, %rd32;
	mul.wide.u32 	%rd33, %r267, 4;
	add.s64 	%rd8, %rd5, %rd33;
	@%p17 bra 	$L__BB0_10;
	mov.b32 	%r135, 0;
	st.local.u32 	[%rd8], %r135;
	bra.uni 	$L__BB0_11;
$L__BB0_10:
	ld.global.f32 	%f63, [%rd7];
	st.local.f32 	[%rd8], %f63;
$L__BB0_11:
	add.s32 	%r136, %r13, 32;
	setp.lt.s32 	%p18, %r136, %r103;
	@%p18 bra 	$L__BB0_13;
	mov.b32 	%r137, 0;
	st.local.u32 	[%rd8+4], %r137;
	bra.uni 	$L__BB0_14;
$L__BB0_13:
	ld.global.f32 	%f64, [%rd7+128];
	st.local.f32 	[%rd8+4], %f64;
$L__BB0_14:
	add.s32 	%r138, %r13, 64;
	setp.lt.s32 	%p19, %r138, %r103;
	@%p19 bra 	$L__BB0_16;
	mov.b32 	%r139, 0;
	st.local.u32 	[%rd8+8], %r139;
	bra.uni 	$L__BB0_17;
$L__BB0_16:
	ld.global.f32 	%f65, [%rd7+256];
	st.local.f32 	[%rd8+8], %f65;
$L__BB0_17:
	add.s32 	%r140, %r13, 96;
	setp.lt.s32 	%p20, %r140, %r103;
	@%p20 bra 	$L__BB0_19;
	mov.b32 	%r141, 0;
	st.local.u32 	[%rd8+12], %r141;
	bra.uni 	$L__BB0_20;
$L__BB0_19:
	ld.global.f32 	%f66, [%rd7+384];
	st.local.f32 	[%rd8+12], %f66;
$L__BB0_20:
	add.s32 	%r267, %r267, 4;
$L__BB0_21:
	setp.eq.s32 	%p21, %r12, 0;
	@%p21 bra 	$L__BB0_34;
	setp.eq.s32 	%p22, %r12, 1;
	@%p22 bra 	$L__BB0_30;
	shl.b32 	%r142, %r267, 5;
	or.b32  	%r16, %r142, %r3;
	setp.lt.s32 	%p23, %r16, %r103;
	add.s32 	%r143, %r8, %r16;
	mul.wide.s32 	%rd34, %r143, 4;
	add.s64 	%rd9, %rd1, %rd34;
	mul.wide.u32 	%rd35, %r267, 4;
	add.s64 	%rd10, %rd5, %rd35;
	@%p23 bra 	$L__BB0_25;
	mov.b32 	%r144, 0;
	st.local.u32 	[%rd10], %r144;
	bra.uni 	$L__BB0_26;
$L__BB0_25:
	ld.global.f32 	%f67, [%rd9];
	st.local.f32 	[%rd10], %f67;
$L__BB0_26:
	add.s32 	%r145, %r16, 32;
	setp.lt.s32 	%p24, %r145, %r103;
	@%p24 bra 	$L__BB0_28;
	mov.b32 	%r146, 0;
	st.local.u32 	[%rd10+4], %r146;
	bra.uni 	$L__BB0_29;
$L__BB0_28:
	ld.global.f32 	%f68, [%rd9+128];
	st.local.f32 	[%rd10+4], %f68;
$L__BB0_29:
	add.s32 	%r267, %r267, 2;
$L__BB0_30:
	and.b32  	%r147, %r7, 1;
	setp.eq.b32 	%p25, %r147, 1;
	not.pred 	%p26, %p25;
	@%p26 bra 	$L__BB0_34;
	shl.b32 	%r148, %r267, 5;
	or.b32  	%r19, %r148, %r3;
	setp.lt.s32 	%p27, %r19, %r103;
	@%p27 bra 	$L__BB0_33;
	mul.wide.u32 	%rd36, %r267, 4;
	add.s64 	%rd37, %rd5, %rd36;
	mov.b32 	%r149, 0;
	st.local.u32 	[%rd37], %r149;
	bra.uni 	$L__BB0_34;
$L__BB0_33:
	add.s32 	%r150, %r8, %r19;
	mul.wide.s32 	%rd38, %r150, 4;
	add.s64 	%rd39, %rd1, %rd38;
	ld.global.f32 	%f69, [%rd39];
	mul.wide.u32 	%rd40, %r267, 4;
	add.s64 	%rd41, %rd5, %rd40;
	st.local.f32 	[%rd41], %f69;
$L__BB0_34:
	setp.lt.s32 	%p28, %r102, 1;
	mov.u32 	%r151, _ZZ24parallel_cross_attentionPKfS0_S0_PfiiiiE13shared_scores;
	mad.lo.s32 	%r20, %r2, 3136, %r151;
	mov.f32 	%f304, 0fFF7FFFFF;
	@%p28 bra 	$L__BB0_80;
	mov.f32 	%f304, 0fFF7FFFFF;
	mov.b32 	%r271, 0;
	add.s32 	%r154, %r7, -1;
$L__BB0_36:
	setp.lt.s32 	%p29, %r103, 32;
	mov.f32 	%f283, 0f00000000;
	@%p29 bra 	$L__BB0_77;
	setp.lt.u32 	%p30, %r154, 7;
	mad.lo.s32 	%r25, %r271, %r103, %r6;
	mov.f32 	%f283, 0f00000000;
	mov.b32 	%r274, 0;
	@%p30 bra 	$L__BB0_56;
	mov.f32 	%f283, 0f00000000;
	mov.b32 	%r272, 0;
$L__BB0_39:
	.pragma "nounroll";
	shl.b32 	%r156, %r272, 5;
	or.b32  	%r27, %r156, %r3;
	setp.ge.s32 	%p31, %r27, %r103;
	mul.wide.u32 	%rd42, %r272, 4;
	add.s64 	%rd13, %rd5, %rd42;
	@%p31 bra 	$L__BB0_41;
	ld.local.f32 	%f76, [%rd13];
	add.s32 	%r157, %r25, %r27;
	mul.wide.u32 	%rd43, %r157, 4;
	add.s64 	%rd44, %rd2, %rd43;
	ld.global.f32 	%f77, [%rd44];
	fma.rn.f32 	%f283, %f76, %f77, %f283;
$L__BB0_41:
	add.s32 	%r28, %r27, 32;
	setp.ge.s32 	%p32, %r28, %r103;
	@%p32 bra 	$L__BB0_43;
	ld.local.f32 	%f78, [%rd13+4];
	add.s32 	%r158, %r25, %r28;
	mul.wide.u32 	%rd45, %r158, 4;
	add.s64 	%rd46, %rd2, %rd45;
	ld.global.f32 	%f79, [%rd46];
	fma.rn.f32 	%f283, %f78, %f79, %f283;
$L__BB0_43:
	add.s32 	%r29, %r27, 64;
	setp.ge.s32 	%p33, %r29, %r103;
	@%p33 bra 	$L__BB0_45;
	ld.local.f32 	%f80, [%rd13+8];
	add.s32 	%r159, %r25, %r29;
	mul.wide.u32 	%rd47, %r159, 4;
	add.s64 	%rd48, %rd2, %rd47;
	ld.global.f32 	%f81, [%rd48];
	fma.rn.f32 	%f283, %f80, %f81, %f283;
$L__BB0_45:
	add.s32 	%r30, %r27, 96;
	setp.ge.s32 	%p34, %r30, %r103;
	@%p34 bra 	$L__BB0_47;
	ld.local.f32 	%f82, [%rd13+12];
	add.s32 	%r160, %r25, %r30;
	mul.wide.u32 	%rd49, %r160, 4;
	add.s64 	%rd50, %rd2, %rd49;
	ld.global.f32 	%f83, [%rd50];
	fma.rn.f32 	%f283, %f82, %f83, %f283;
$L__BB0_47:
	add.s32 	%r31, %r27, 128;
	setp.ge.s32 	%p35, %r31, %r103;
	@%p35 bra 	$L__BB0_49;
	ld.local.f32 	%f84, [%rd13+16];
	add.s32 	%r161, %r25, %r31;
	mul.wide.u32 	%rd51, %r161, 4;
	add.s64 	%rd52, %rd2, %rd51;
	ld.global.f32 	%f85, [%rd52];
	fma.rn.f32 	%f283, %f84, %f85, %f283;
$L__BB0_49:
	add.s32 	%r32, %r27, 160;
	setp.ge.s32 	%p36, %r32, %r103;
	@%p36 bra 	$L__BB0_51;
	ld.local.f32 	%f86, [%rd13+20];
	add.s32 	%r162, %r25, %r32;
	mul.wide.u32 	%rd53, %r162, 4;
	add.s64 	%rd54, %rd2, %rd53;
	ld.global.f32 	%f87, [%rd54];
	fma.rn.f32 	%f283, %f86, %f87, %f283;
$L__BB0_51:
	add.s32 	%r33, %r27, 192;
	setp.ge.s32 	%p37, %r33, %r103;
	@%p37 bra 	$L__BB0_53;
	ld.local.f32 	%f88, [%rd13+24];
	add.s32 	%r163, %r25, %r33;
	mul.wide.u32 	%rd55, %r163, 4;
	add.s64 	%rd56, %rd2, %rd55;
	ld.global.f32 	%f89, [%rd56];
	fma.rn.f32 	%f283, %f88, %f89, %f283;
$L__BB0_53:
	add.s32 	%r34, %r27, 224;
	setp.ge.s32 	%p38, %r34, %r103;
	@%p38 bra 	$L__BB0_55;
	ld.local.f32 	%f90, [%rd13+28];
	add.s32 	%r164, %r25, %r34;
	mul.wide.u32 	%rd57, %r164, 4;
	add.s64 	%rd58, %rd2, %rd57;
	ld.global.f32 	%f91, [%rd58];
	fma.rn.f32 	%f283, %f90, %f91, %f283;
$L__BB0_55:
	add.s32 	%r272, %r272, 8;
	and.b32  	%r274, %r7, 67108856;
	setp.ne.s32 	%p39, %r272, %r274;
	@%p39 bra 	$L__BB0_39;
$L__BB0_56:
	and.b32  	%r38, %r7, 7;
	setp.eq.s32 	%p40, %r38, 0;
	@%p40 bra 	$L__BB0_77;
	add.s32 	%r165, %r38, -1;
	setp.lt.u32 	%p41, %r165, 3;
	@%p41 bra 	$L__BB0_67;
	shl.b32 	%r166, %r274, 5;
	or.b32  	%r39, %r166, %r3;
	setp.ge.s32 	%p42, %r39, %r103;
	mul.wide.u32 	%rd59, %r274, 4;
	add.s64 	%rd14, %rd5, %rd59;
	@%p42 bra 	$L__BB0_60;
	ld.local.f32 	%f93, [%rd14];
	add.s32 	%r167, %r25, %r39;
	mul.wide.u32 	%rd60, %r167, 4;
	add.s64 	%rd61, %rd2, %rd60;
	ld.global.f32 	%f94, [%rd61];
	fma.rn.f32 	%f283, %f93, %f94, %f283;
$L__BB0_60:
	add.s32 	%r40, %r39, 32;
	setp.ge.s32 	%p43, %r40, %r103;
	@%p43 bra 	$L__BB0_62;
	ld.local.f32 	%f95, [%rd14+4];
	add.s32 	%r168, %r25, %r40;
	mul.wide.u32 	%rd62, %r168, 4;
	add.s64 	%rd63, %rd2, %rd62;
	ld.global.f32 	%f96, [%rd63];
	fma.rn.f32 	%f283, %f95, %f96, %f283;
$L__BB0_62:
	add.s32 	%r41, %r39, 64;
	setp.ge.s32 	%p44, %r41, %r103;
	@%p44 bra 	$L__BB0_64;
	ld.local.f32 	%f97, [%rd14+8];
	add.s32 	%r169, %r25, %r41;
	mul.wide.u32 	%rd64, %r169, 4;
	add.s64 	%rd65, %rd2, %rd64;
	ld.global.f32 	%f98, [%rd65];
	fma.rn.f32 	%f283, %f97, %f98, %f283;
$L__BB0_64:
	add.s32 	%r42, %r39, 96;
	setp.ge.s32 	%p45, %r42, %r103;
	@%p45 bra 	$L__BB0_66;
	ld.local.f32 	%f99, [%rd14+12];
	add.s32 	%r170, %r25, %r42;
	mul.wide.u32 	%rd66, %r170, 4;
	add.s64 	%rd67, %rd2, %rd66;
	ld.global.f32 	%f100, [%rd67];
	fma.rn.f32 	%f283, %f99, %f100, %f283;
$L__BB0_66:
	add.s32 	%r274, %r274, 4;
$L__BB0_67:
	and.b32  	%r171, %r7, 3;
	setp.eq.s32 	%p46, %r171, 0;
	@%p46 bra 	$L__BB0_77;
	setp.eq.s32 	%p47, %r171, 1;
	@%p47 bra 	$L__BB0_74;
	shl.b32 	%r172, %r274, 5;
	or.b32  	%r45, %r172, %r3;
	setp.ge.s32 	%p48, %r45, %r103;
	@%p48 bra 	$L__BB0_71;
	mul.wide.u32 	%rd68, %r274, 4;
	add.s64 	%rd69, %rd5, %rd68;
	ld.local.f32 	%f102, [%rd69];
	add.s32 	%r173, %r25, %r45;
	mul.wide.u32 	%rd70, %r173, 4;
	add.s64 	%rd71, %rd2, %rd70;
	ld.global.f32 	%f103, [%rd71];
	fma.rn.f32 	%f283, %f102, %f103, %f283;
$L__BB0_71:
	add.s32 	%r46, %r45, 32;
	setp.ge.s32 	%p49, %r46, %r103;
	@%p49 bra 	$L__BB0_73;
	mul.wide.u32 	%rd72, %r274, 4;
	add.s64 	%rd73, %rd5, %rd72;
	ld.local.f32 	%f104, [%rd73+4];
	add.s32 	%r174, %r25, %r46;
	mul.wide.u32 	%rd74, %r174, 4;
	add.s64 	%rd75, %rd2, %rd74;
	ld.global.f32 	%f105, [%rd75];
	fma.rn.f32 	%f283, %f104, %f105, %f283;
$L__BB0_73:
	add.s32 	%r274, %r274, 2;
$L__BB0_74:
	and.b32  	%r175, %r7, 1;
	setp.eq.b32 	%p50, %r175, 1;
	not.pred 	%p51, %p50;
	@%p51 bra 	$L__BB0_77;
	shl.b32 	%r176, %r274, 5;
	or.b32  	%r49, %r176, %r3;
	setp.ge.s32 	%p52, %r49, %r103;
	@%p52 bra 	$L__BB0_77;
	mul.wide.u32 	%rd76, %r274, 4;
	add.s64 	%rd77, %rd5, %rd76;
	ld.local.f32 	%f106, [%rd77];
	add.s32 	%r177, %r25, %r49;
	mul.wide.u32 	%rd78, %r177, 4;
	add.s64 	%rd79, %rd2, %rd78;
	ld.global.f32 	%f107, [%rd79];
	fma.rn.f32 	%f283, %f106, %f107, %f283;
$L__BB0_77:
	setp.ne.s32 	%p53, %r3, 0;
	// begin inline asm
	activemask.b32 %r178;
	// end inline asm
	mov.b32 	%r179, %f283;
	shfl.sync.down.b32	%r180|%p54, %r179, 16, 31, %r178;
	mov.b32 	%f108, %r180;
	add.f32 	%f109, %f283, %f108;
	mov.b32 	%r181, %f109;
	shfl.sync.down.b32	%r182|%p55, %r181, 8, 31, %r178;
	mov.b32 	%f110, %r182;
	add.f32 	%f111, %f109, %f110;
	mov.b32 	%r183, %f111;
	shfl.sync.down.b32	%r184|%p56, %r183, 4, 31, %r178;
	mov.b32 	%f112, %r184;
	add.f32 	%f113, %f111, %f112;
	mov.b32 	%r185, %f113;
	shfl.sync.down.b32	%r186|%p57, %r185, 2, 31, %r178;
	mov.b32 	%f114, %r186;
	add.f32 	%f115, %f113, %f114;
	mov.b32 	%r187, %f115;
	shfl.sync.down.b32	%r188|%p58, %r187, 1, 31, %r178;
	mov.b32 	%f116, %r188;
	add.f32 	%f39, %f115, %f116;
	@%p53 bra 	$L__BB0_79;
	cvt.rn.f32.s32 	%f117, %r103;
	sqrt.rn.f32 	%f118, %f117;
	div.rn.f32 	%f119, %f39, %f118;
	shl.b32 	%r189, %r271, 2;
	add.s32 	%r190, %r20, %r189;
	st.shared.f32 	[%r190], %f119;
	max.f32 	%f304, %f304, %f119;
$L__BB0_79:
	add.s32 	%r271, %r271, 1;
	setp.ne.s32 	%p59, %r271, %r102;
	@%p59 bra 	$L__BB0_36;
$L__BB0_80:
	setp.ne.s32 	%p60, %r3, 0;
	shl.b32 	%r191, %r2, 2;
	mov.u32 	%r192, _ZZ24parallel_cross_attentionPKfS0_S0_PfiiiiE10shared_sum;
	add.s32 	%r51, %r192, %r191;
	@%p60 bra 	$L__BB0_91;
	setp.lt.s32 	%p61, %r102, 1;
	mov.f32 	%f311, 0f00000000;
	@%p61 bra 	$L__BB0_90;
	and.b32  	%r52, %r102, 3;
	setp.lt.u32 	%p62, %r102, 4;
	mov.f32 	%f311, 0f00000000;
	mov.b32 	%r278, 0;
	@%p62 bra 	$L__BB0_85;
	and.b32  	%r278, %r102, 2147483644;
	mov.f32 	%f311, 0f00000000;
	mov.b32 	%r276, 0;
$L__BB0_84:
	.pragma "nounroll";
	shl.b32 	%r195, %r276, 2;
	add.s32 	%r196, %r20, %r195;
	ld.shared.f32 	%f124, [%r196];
	sub.f32 	%f125, %f124, %f304;
	fma.rn.f32 	%f126, %f125, 0f3BBB989D, 0f3F000000;
	cvt.sat.f32.f32 	%f127, %f126;
	mov.f32 	%f128, 0f4B400001;
	mov.f32 	%f129, 0f437C0000;
	fma.rm.f32 	%f130, %f127, %f129, %f128;
	add.f32 	%f131, %f130, 0fCB40007F;
	neg.f32 	%f132, %f131;
	fma.rn.f32 	%f133, %f125, 0f3FB8AA3B, %f132;
	fma.rn.f32 	%f134, %f125, 0f32A57060, %f133;
	mov.b32 	%r197, %f130;
	shl.b32 	%r198, %r197, 23;
	mov.b32 	%f135, %r198;
	ex2.approx.ftz.f32 	%f136, %f134;
	mul.f32 	%f137, %f136, %f135;
	st.shared.f32 	[%r196], %f137;
	add.f32 	%f138, %f311, %f137;
	ld.shared.f32 	%f139, [%r196+4];
	sub.f32 	%f140, %f139, %f304;
	fma.rn.f32 	%f141, %f140, 0f3BBB989D, 0f3F000000;
	cvt.sat.f32.f32 	%f142, %f141;
	fma.rm.f32 	%f143, %f142, %f129, %f128;
	add.f32 	%f144, %f143, 0fCB40007F;
	neg.f32 	%f145, %f144;
	fma.rn.f32 	%f146, %f140, 0f3FB8AA3B, %f145;
	fma.rn.f32 	%f147, %f140, 0f32A57060, %f146;
	mov.b32 	%r199, %f143;
	shl.b32 	%r200, %r199, 23;
	mov.b32 	%f148, %r200;
	ex2.approx.ftz.f32 	%f149, %f147;
	mul.f32 	%f150, %f149, %f148;
	st.shared.f32 	[%r196+4], %f150;
	add.f32 	%f151, %f138, %f150;
	ld.shared.f32 	%f152, [%r196+8];
	sub.f32 	%f153, %f152, %f304;
	fma.rn.f32 	%f154, %f153, 0f3BBB989D, 0f3F000000;
	cvt.sat.f32.f32 	%f155, %f154;
	fma.rm.f32 	%f156, %f155, %f129, %f128;
	add.f32 	%f157, %f156, 0fCB40007F;
	neg.f32 	%f158, %f157;
	fma.rn.f32 	%f159, %f153, 0f3FB8AA3B, %f158;
	fma.rn.f32 	%f160, %f153, 0f32A57060, %f159;
	mov.b32 	%r201, %f156;
	shl.b32 	%r202, %r201, 23;
	mov.b32 	%f161, %r202;
	ex2.approx.ftz.f32 	%f162, %f160;
	mul.f32 	%f163, %f162, %f161;
	st.shared.f32 	[%r196+8], %f163;
	add.f32 	%f164, %f151, %f163;
	ld.shared.f32 	%f165, [%r196+12];
	sub.f32 	%f166, %f165, %f304;
	fma.rn.f32 	%f167, %f166, 0f3BBB989D, 0f3F000000;
	cvt.sat.f32.f32 	%f168, %f167;
	fma.rm.f32 	%f169, %f168, %f129, %f128;
	add.f32 	%f170, %f169, 0fCB40007F;
	neg.f32 	%f171, %f170;
	fma.rn.f32 	%f172, %f166, 0f3FB8AA3B, %f171;
	fma.rn.f32 	%f173, %f166, 0f32A57060, %f172;
	mov.b32 	%r203, %f169;
	shl.b32 	%r204, %r203, 23;
	mov.b32 	%f174, %r204;
	ex2.approx.ftz.f32 	%f175, %f173;
	mul.f32 	%f176, %f175, %f174;
	st.shared.f32 	[%r196+12], %f176;
	add.f32 	%f311, %f164, %f176;
	add.s32 	%r276, %r276, 4;
	setp.ne.s32 	%p63, %r276, %r278;
	@%p63 bra 	$L__BB0_84;
$L__BB0_85:
	setp.eq.s32 	%p64, %r52, 0;
	@%p64 bra 	$L__BB0_90;
	setp.eq.s32 	%p65, %r52, 1;
	@%p65 bra 	$L__BB0_88;
	shl.b32 	%r205, %r278, 2;
	add.s32 	%r206, %r20, %r205;
	ld.shared.f32 	%f178, [%r206];
	sub.f32 	%f179, %f178, %f304;
	fma.rn.f32 	%f180, %f179, 0f3BBB989D, 0f3F000000;
	cvt.sat.f32.f32 	%f181, %f180;
	mov.f32 	%f182, 0f4B400001;
	mov.f32 	%f183, 0f437C0000;
	fma.rm.f32 	%f184, %f181, %f183, %f182;
	add.f32 	%f185, %f184, 0fCB40007F;
	neg.f32 	%f186, %f185;
	fma.rn.f32 	%f187, %f179, 0f3FB8AA3B, %f186;
	fma.rn.f32 	%f188, %f179, 0f32A57060, %f187;
	mov.b32 	%r207, %f184;
	shl.b32 	%r208, %r207, 23;
	mov.b32 	%f189, %r208;
	ex2.approx.ftz.f32 	%f190, %f188;
	mul.f32 	%f191, %f190, %f189;
	st.shared.f32 	[%r206], %f191;
	add.f32 	%f192, %f311, %f191;
	ld.shared.f32 	%f193, [%r206+4];
	sub.f32 	%f194, %f193, %f304;
	fma.rn.f32 	%f195, %f194, 0f3BBB989D, 0f3F000000;
	cvt.sat.f32.f32 	%f196, %f195;
	fma.rm.f32 	%f197, %f196, %f183, %f182;
	add.f32 	%f198, %f197, 0fCB40007F;
	neg.f32 	%f199, %f198;
	fma.rn.f32 	%f200, %f194, 0f3FB8AA3B, %f199;
	fma.rn.f32 	%f201, %f194, 0f32A57060, %f200;
	mov.b32 	%r209, %f197;
	shl.b32 	%r210, %r209, 23;
	mov.b32 	%f202, %r210;
	ex2.approx.ftz.f32 	%f203, %f201;
	mul.f32 	%f204, %f203, %f202;
	st.shared.f32 	[%r206+4], %f204;
	add.f32 	%f311, %f192, %f204;
	add.s32 	%r278, %r278, 2;
$L__BB0_88:
	and.b32  	%r211, %r102, 1;
	setp.eq.b32 	%p66, %r211, 1;
	not.pred 	%p67, %p66;
	@%p67 bra 	$L__BB0_90;
	shl.b32 	%r212, %r278, 2;
	add.s32 	%r213, %r20, %r212;
	ld.shared.f32 	%f205, [%r213];
	sub.f32 	%f206, %f205, %f304;
	fma.rn.f32 	%f207, %f206, 0f3BBB989D, 0f3F000000;
	cvt.sat.f32.f32 	%f208, %f207;
	mov.f32 	%f209, 0f4B400001;
	mov.f32 	%f210, 0f437C0000;
	fma.rm.f32 	%f211, %f208, %f210, %f209;
	add.f32 	%f212, %f211, 0fCB40007F;
	neg.f32 	%f213, %f212;
	fma.rn.f32 	%f214, %f206, 0f3FB8AA3B, %f213;
	fma.rn.f32 	%f215, %f206, 0f32A57060, %f214;
	mov.b32 	%r214, %f211;
	shl.b32 	%r215, %r214, 23;
	mov.b32 	%f216, %r215;
	ex2.approx.ftz.f32 	%f217, %f215;
	mul.f32 	%f218, %f217, %f216;
	st.shared.f32 	[%r213], %f218;
	add.f32 	%f311, %f311, %f218;
$L__BB0_90:
	st.shared.f32 	[%r51], %f311;
$L__BB0_91:
	setp.lt.s32 	%p68, %r102, 1;
	bar.warp.sync 	-1;
	mov.f32 	%f219, 0f00000000;
	st.local.v4.f32 	[%rd6], {%f219, %f219, %f219, %f219};
	st.local.v4.f32 	[%rd6+16], {%f219, %f219, %f219, %f219};
	st.local.v4.f32 	[%rd6+32], {%f219, %f219, %f219, %f219};
	st.local.v4.f32 	[%rd6+48], {%f219, %f219, %f219, %f219};
	st.local.v4.f32 	[%rd6+64], {%f219, %f219, %f219, %f219};
	st.local.v4.f32 	[%rd6+80], {%f219, %f219, %f219, %f219};
	ld.shared.f32 	%f52, [%r51];
	@%p68 bra 	$L__BB0_135;
	setp.lt.s32 	%p69, %r103, 32;
	@%p69 bra 	$L__BB0_176;
	and.b32  	%r59, %r7, 7;
	rcp.rn.f32 	%f53, %f52;
	mov.b32 	%r279, 0;
	add.s32 	%r218, %r7, -1;
$L__BB0_94:
	setp.lt.u32 	%p70, %r218, 7;
	shl.b32 	%r219, %r279, 2;
	add.s32 	%r220, %r20, %r219;
	ld.shared.f32 	%f220, [%r220];
	mul.f32 	%f54, %f53, %f220;
	mad.lo.s32 	%r61, %r279, %r103, %r6;
	mov.b32 	%r282, 0;
	@%p70 bra 	$L__BB0_113;
	mov.b32 	%r280, 0;
$L__BB0_96:
	.pragma "nounroll";
	shl.b32 	%r222, %r280, 5;
	or.b32  	%r63, %r222, %r3;
	setp.ge.s32 	%p71, %r63, %r103;
	mul.wide.u32 	%rd80, %r280, 4;
	add.s64 	%rd15, %rd6, %rd80;
	@%p71 bra 	$L__BB0_98;
	add.s32 	%r223, %r61, %r63;
	mul.wide.u32 	%rd81, %r223, 4;
	add.s64 	%rd82, %rd3, %rd81;
	ld.global.f32 	%f221, [%rd82];
	ld.local.f32 	%f222, [%rd15];
	fma.rn.f32 	%f223, %f54, %f221, %f222;
	st.local.f32 	[%rd15], %f223;
$L__BB0_98:
	add.s32 	%r64, %r63, 32;
	setp.ge.s32 	%p72, %r64, %r103;
	@%p72 bra 	$L__BB0_100;
	add.s32 	%r224, %r61, %r64;
	mul.wide.u32 	%rd83, %r224, 4;
	add.s64 	%rd84, %rd3, %rd83;
	ld.global.f32 	%f224, [%rd84];
	ld.local.f32 	%f225, [%rd15+4];
	fma.rn.f32 	%f226, %f54, %f224, %f225;
	st.local.f32 	[%rd15+4], %f226;
$L__BB0_100:
	add.s32 	%r65, %r63, 64;
	setp.ge.s32 	%p73, %r65, %r103;
	@%p73 bra 	$L__BB0_102;
	add.s32 	%r225, %r61, %r65;
	mul.wide.u32 	%rd85, %r225, 4;
	add.s64 	%rd86, %rd3, %rd85;
	ld.global.f32 	%f227, [%rd86];
	ld.local.f32 	%f228, [%rd15+8];
	fma.rn.f32 	%f229, %f54, %f227, %f228;
	st.local.f32 	[%rd15+8], %f229;
$L__BB0_102:
	add.s32 	%r66, %r63, 96;
	setp.ge.s32 	%p74, %r66, %r103;
	@%p74 bra 	$L__BB0_104;
	add.s32 	%r226, %r61, %r66;
	mul.wide.u32 	%rd87, %r226, 4;
	add.s64 	%rd88, %rd3, %rd87;
	ld.global.f32 	%f230, [%rd88];
	ld.local.f32 	%f231, [%rd15+12];
	fma.rn.f32 	%f232, %f54, %f230, %f231;
	st.local.f32 	[%rd15+12], %f232;
$L__BB0_104:
	add.s32 	%r67, %r63, 128;
	setp.ge.s32 	%p75, %r67, %r103;
	@%p75 bra 	$L__BB0_106;
	add.s32 	%r227, %r61, %r67;
	mul.wide.u32 	%rd89, %r227, 4;
	add.s64 	%rd90, %rd3, %rd89;
	ld.global.f32 	%f233, [%rd90];
	ld.local.f32 	%f234, [%rd15+16];
	fma.rn.f32 	%f235, %f54, %f233, %f234;
	st.local.f32 	[%rd15+16], %f235;
$L__BB0_106:
	add.s32 	%r68, %r63, 160;
	setp.ge.s32 	%p76, %r68, %r103;
	@%p76 bra 	$L__BB0_108;
	add.s32 	%r228, %r61, %r68;
	mul.wide.u32 	%rd91, %r228, 4;
	add.s64 	%rd92, %rd3, %rd91;
	ld.global.f32 	%f236, [%rd92];
	ld.local.f32 	%f237, [%rd15+20];
	fma.rn.f32 	%f238, %f54, %f236, %f237;
	st.local.f32 	[%rd15+20], %f238;
$L__BB0_108:
	add.s32 	%r69, %r63, 192;
	setp.ge.s32 	%p77, %r69, %r103;
	@%p77 bra 	$L__BB0_110;
	add.s32 	%r229, %r61, %r69;
	mul.wide.u32 	%rd93, %r229, 4;
	add.s64 	%rd94, %rd3, %rd93;
	ld.global.f32 	%f239, [%rd94];
	ld.local.f32 	%f240, [%rd15+24];
	fma.rn.f32 	%f241, %f54, %f239, %f240;
	st.local.f32 	[%rd15+24], %f241;
$L__BB0_110:
	add.s32 	%r70, %r63, 224;
	setp.ge.s32 	%p78, %r70, %r103;
	@%p78 bra 	$L__BB0_112;
	add.s32 	%r230, %r61, %r70;
	mul.wide.u32 	%rd95, %r230, 4;
	add.s64 	%rd96, %rd3, %rd95;
	ld.global.f32 	%f242, [%rd96];
	ld.local.f32 	%f243, [%rd15+28];
	fma.rn.f32 	%f244, %f54, %f242, %f243;
	st.local.f32 	[%rd15+28], %f244;
$L__BB0_112:
	add.s32 	%r280, %r280, 8;
	and.b32  	%r282, %r7, 67108856;
	setp.ne.s32 	%p79, %r280, %r282;
	@%p79 bra 	$L__BB0_96;
$L__BB0_113:
	setp.eq.s32 	%p80, %r59, 0;
	@%p80 bra 	$L__BB0_134;
	add.s32 	%r231, %r59, -1;
	setp.lt.u32 	%p81, %r231, 3;
	@%p81 bra 	$L__BB0_124;
	shl.b32 	%r232, %r282, 5;
	or.b32  	%r74, %r232, %r3;
	setp.ge.s32 	%p82, %r74, %r103;
	mul.wide.u32 	%rd97, %r282, 4;
	add.s64 	%rd16, %rd6, %rd97;
	@%p82 bra 	$L__BB0_117;
	add.s32 	%r233, %r61, %r74;
	mul.wide.u32 	%rd98, %r233, 4;
	add.s64 	%rd99, %rd3, %rd98;
	ld.global.f32 	%f245, [%rd99];
	ld.local.f32 	%f246, [%rd16];
	fma.rn.f32 	%f247, %f54, %f245, %f246;
	st.local.f32 	[%rd16], %f247;
$L__BB0_117:
	add.s32 	%r75, %r74, 32;
	setp.ge.s32 	%p83, %r75, %r103;
	@%p83 bra 	$L__BB0_119;
	add.s32 	%r234, %r61, %r75;
	mul.wide.u32 	%rd100, %r234, 4;
	add.s64 	%rd101, %rd3, %rd100;
	ld.global.f32 	%f248, [%rd101];
	ld.local.f32 	%f249, [%rd16+4];
	fma.rn.f32 	%f250, %f54, %f248, %f249;
	st.local.f32 	[%rd16+4], %f250;
$L__BB0_119:
	add.s32 	%r76, %r74, 64;
	setp.ge.s32 	%p84, %r76, %r103;
	@%p84 bra 	$L__BB0_121;
	add.s32 	%r235, %r61, %r76;
	mul.wide.u32 	%rd102, %r235, 4;
	add.s64 	%rd103, %rd3, %rd102;
	ld.global.f32 	%f251, [%rd103];
	ld.local.f32 	%f252, [%rd16+8];
	fma.rn.f32 	%f253, %f54, %f251, %f252;
	st.local.f32 	[%rd16+8], %f253;
$L__BB0_121:
	add.s32 	%r77, %r74, 96;
	setp.ge.s32 	%p85, %r77, %r103;
	@%p85 bra 	$L__BB0_123;
	add.s32 	%r236, %r61, %r77;
	mul.wide.u32 	%rd104, %r236, 4;
	add.s64 	%rd105, %rd3, %rd104;
	ld.global.f32 	%f254, [%rd105];
	ld.local.f32 	%f255, [%rd16+12];
	fma.rn.f32 	%f256, %f54, %f254, %f255;
	st.local.f32 	[%rd16+12], %f256;
$L__BB0_123:
	add.s32 	%r282, %r282, 4;
$L__BB0_124:
	and.b32  	%r237, %r7, 3;
	setp.eq.s32 	%p86, %r237, 0;
	@%p86 bra 	$L__BB0_134;
	setp.eq.s32 	%p87, %r237, 1;
	@%p87 bra 	$L__BB0_131;
	shl.b32 	%r238, %r282, 5;
	or.b32  	%r80, %r238, %r3;
	setp.ge.s32 	%p88, %r80, %r103;
	mul.wide.u32 	%rd106, %r282, 4;
	add.s64 	%rd17, %rd6, %rd106;
	@%p88 bra 	$L__BB0_128;
	add.s32 	%r239, %r61, %r80;
	mul.wide.u32 	%rd107, %r239, 4;
	add.s64 	%rd108, %rd3, %rd107;
	ld.global.f32 	%f257, [%rd108];
	ld.local.f32 	%f258, [%rd17];
	fma.rn.f32 	%f259, %f54, %f257, %f258;
	st.local.f32 	[%rd17], %f259;
$L__BB0_128:
	add.s32 	%r81, %r80, 32;
	setp.ge.s32 	%p89, %r81, %r103;
	@%p89 bra 	$L__BB0_130;
	add.s32 	%r240, %r61, %r81;
	mul.wide.u32 	%rd109, %r240, 4;
	add.s64 	%rd110, %rd3, %rd109;
	ld.global.f32 	%f260, [%rd110];
	ld.local.f32 	%f261, [%rd17+4];
	fma.rn.f32 	%f262, %f54, %f260, %f261;
	st.local.f32 	[%rd17+4], %f262;
$L__BB0_130:
	add.s32 	%r282, %r282, 2;
$L__BB0_131:
	and.b32  	%r241, %r7, 1;
	setp.eq.b32 	%p90, %r241, 1;
	not.pred 	%p91, %p90;
	@%p91 bra 	$L__BB0_134;
	shl.b32 	%r242, %r282, 5;
	or.b32  	%r84, %r242, %r3;
	setp.ge.s32 	%p92, %r84, %r103;
	@%p92 bra 	$L__BB0_134;
	add.s32 	%r243, %r61, %r84;
	mul.wide.u32 	%rd111, %r243, 4;
	add.s64 	%rd112, %rd3, %rd111;
	ld.global.f32 	%f263, [%rd112];
	mul.wide.u32 	%rd113, %r282, 4;
	add.s64 	%rd114, %rd6, %rd113;
	ld.local.f32 	%f264, [%rd114];
	fma.rn.f32 	%f265, %f54, %f263, %f264;
	st.local.f32 	[%rd114], %f265;
$L__BB0_134:
	add.s32 	%r279, %r279, 1;
	setp.ne.s32 	%p93, %r279, %r102;
	@%p93 bra 	$L__BB0_94;
$L__BB0_135:
	setp.lt.s32 	%p94, %r103, 32;
	@%p94 bra 	$L__BB0_176;
	mad.lo.s32 	%r86, %r103, %r4, %r5;
	add.s32 	%r245, %r7, -1;
	and.b32  	%r87, %r7, 7;
	setp.lt.u32 	%p95, %r245, 7;
	mov.b32 	%r286, 0;
	@%p95 bra 	$L__BB0_155;
	and.b32  	%r286, %r7, 67108856;
	mov.b32 	%r284, 0;
$L__BB0_138:
	.pragma "nounroll";
	shl.b32 	%r247, %r284, 5;
	or.b32  	%r90, %r247, %r3;
	setp.ge.s32 	%p96, %r90, %r103;
	mul.wide.u32 	%rd115, %r284, 4;
	add.s64 	%rd18, %rd6, %rd115;
	add.s32 	%r248, %r86, %r90;
	mul.wide.s32 	%rd116, %r248, 4;
	add.s64 	%rd19, %rd4, %rd116;
	@%p96 bra 	$L__BB0_140;
	ld.local.f32 	%f266, [%rd18];
	st.global.f32 	[%rd19], %f266;
$L__BB0_140:
	add.s32 	%r249, %r90, 32;
	setp.ge.s32 	%p97, %r249, %r103;
	@%p97 bra 	$L__BB0_142;
	ld.local.f32 	%f267, [%rd18+4];
	st.global.f32 	[%rd19+128], %f267;
$L__BB0_142:
	add.s32 	%r250, %r90, 64;
	setp.ge.s32 	%p98, %r250, %r103;
	@%p98 bra 	$L__BB0_144;
	ld.local.f32 	%f268, [%rd18+8];
	st.global.f32 	[%rd19+256], %f268;
$L__BB0_144:
	add.s32 	%r251, %r90, 96;
	setp.ge.s32 	%p99, %r251, %r103;
	@%p99 bra 	$L__BB0_146;
	ld.local.f32 	%f269, [%rd18+12];
	st.global.f32 	[%rd19+384], %f269;
$L__BB0_146:
	add.s32 	%r252, %r90, 128;
	setp.ge.s32 	%p100, %r252, %r103;
	@%p100 bra 	$L__BB0_148;
	ld.local.f32 	%f270, [%rd18+16];
	st.global.f32 	[%rd19+512], %f270;
$L__BB0_148:
	add.s32 	%r253, %r90, 160;
	setp.ge.s32 	%p101, %r253, %r103;
	@%p101 bra 	$L__BB0_150;
	ld.local.f32 	%f271, [%rd18+20];
	st.global.f32 	[%rd19+640], %f271;
$L__BB0_150:
	add.s32 	%r254, %r90, 192;
	setp.ge.s32 	%p102, %r254, %r103;
	@%p102 bra 	$L__BB0_152;
	ld.local.f32 	%f272, [%rd18+24];
	st.global.f32 	[%rd19+768], %f272;
$L__BB0_152:
	add.s32 	%r255, %r90, 224;
	setp.ge.s32 	%p103, %r255, %r103;
	@%p103 bra 	$L__BB0_154;
	ld.local.f32 	%f273, [%rd18+28];
	st.global.f32 	[%rd19+896], %f273;
$L__BB0_154:
	add.s32 	%r284, %r284, 8;
	setp.ne.s32 	%p104, %r284, %r286;
	@%p104 bra 	$L__BB0_138;
$L__BB0_155:
	setp.eq.s32 	%p105, %r87, 0;
	@%p105 bra 	$L__BB0_176;
	and.b32  	%r93, %r7, 3;
	setp.lt.u32 	%p106, %r87, 4;
	@%p106 bra 	$L__BB0_166;
	shl.b32 	%r256, %r286, 5;
	or.b32  	%r94, %r256, %r3;
	setp.ge.s32 	%p107, %r94, %r103;
	mul.wide.u32 	%rd117, %r286, 4;
	add.s64 	%rd20, %rd6, %rd117;
	add.s32 	%r257, %r86, %r94;
	mul.wide.s32 	%rd118, %r257, 4;
	add.s64 	%rd21, %rd4, %rd118;
	@%p107 bra 	$L__BB0_159;
	ld.local.f32 	%f274, [%rd20];
	st.global.f32 	[%rd21], %f274;
$L__BB0_159:
	add.s32 	%r258, %r94, 32;
	setp.ge.s32 	%p108, %r258, %r103;
	@%p108 bra 	$L__BB0_161;
	ld.local.f32 	%f275, [%rd20+4];
	st.global.f32 	[%rd21+128], %f275;
$L__BB0_161:
	add.s32 	%r259, %r94, 64;
	setp.ge.s32 	%p109, %r259, %r103;
	@%p109 bra 	$L__BB0_163;
	ld.local.f32 	%f276, [%rd20+8];
	st.global.f32 	[%rd21+256], %f276;
$L__BB0_163:
	add.s32 	%r260, %r94, 96;
	setp.ge.s32 	%p110, %r260, %r103;
	@%p110 bra 	$L__BB0_165;
	ld.local.f32 	%f277, [%rd20+12];
	st.global.f32 	[%rd21+384], %f277;
$L__BB0_165:
	add.s32 	%r286, %r286, 4;
$L__BB0_166:
	setp.eq.s32 	%p111, %r93, 0;
	@%p111 bra 	$L__BB0_176;
	setp.eq.s32 	%p112, %r93, 1;
	@%p112 bra 	$L__BB0_173;
	shl.b32 	%r261, %r286, 5;
	or.b32  	%r97, %r261, %r3;
	setp.ge.s32 	%p113, %r97, %r103;
	mul.wide.u32 	%rd119, %r286, 4;
	add.s64 	%rd22, %rd6, %rd119;
	add.s32 	%r262, %r86, %r97;
	mul.wide.s32 	%rd120, %r262, 4;
	add.s64 	%rd23, %rd4, %rd120;
	@%p113 bra 	$L__BB0_170;
	ld.local.f32 	%f278, [%rd22];
	st.global.f32 	[%rd23], %f278;
$L__BB0_170:
	add.s32 	%r263, %r97, 32;
	setp.ge.s32 	%p114, %r263, %r103;
	@%p114 bra 	$L__BB0_172;
	ld.local.f32 	%f279, [%rd22+4];
	st.global.f32 	[%rd23+128], %f279;
$L__BB0_172:
	add.s32 	%r286, %r286, 2;
$L__BB0_173:
	and.b32  	%r264, %r7, 1;
	setp.eq.b32 	%p115, %r264, 1;
	not.pred 	%p116, %p115;
	@%p116 bra 	$L__BB0_176;
	shl.b32 	%r265, %r286, 5;
	or.b32  	%r100, %r265, %r3;
	setp.ge.s32 	%p117, %r100, %r103;
	@%p117 bra 	$L__BB0_176;
	mul.wide.u32 	%rd121, %r286, 4;
	add.s64 	%rd122, %rd6, %rd121;
	ld.local.f32 	%f280, [%rd122];
	add.s32 	%r266, %r86, %r100;
	mul.wide.s32 	%rd123, %r266, 4;
	add.s64 	%rd124, %rd4, %rd123;
	st.global.f32 	[%rd124], %f280;
$L__BB0_176:
	ret;
$L__BB0_177:
	mov.b32 	%r118, 0;
	st.local.u32 	[%rd12], %r118;
$L__BB0_178:
	add.s32 	%r119, %r22, 32;
	setp.lt.s32 	%p7, %r119, %r103;
	@%p7 bra 	$L__BB0_180;
	mov.b32 	%r120, 0;
	st.local.u32 	[%rd12+4], %r120;
	bra.uni 	$L__BB0_181;
$L__BB0_180:
	ld.global.f32 	%f56, [%rd11+128];
	st.local.f32 	[%rd12+4], %f56;
$L__BB0_181:
	add.s32 	%r121, %r22, 64;
	setp.lt.s32 	%p8, %r121, %r103;
	@%p8 bra 	$L__BB0_183;
	mov.b32 	%r122, 0;
	st.local.u32 	[%rd12+8], %r122;
	bra.uni 	$L__BB0_184;
$L__BB0_183:
	ld.global.f32 	%f57, [%rd11+256];
	st.local.f32 	[%rd12+8], %f57;
$L__BB0_184:
	add.s32 	%r123, %r22, 96;
	setp.lt.s32 	%p9, %r123, %r103;
	@%p9 bra 	$L__BB0_186;
	mov.b32 	%r124, 0;
	st.local.u32 	[%rd12+12], %r124;
	bra.uni 	$L__BB0_187;
$L__BB0_186:
	ld.global.f32 	%f58, [%rd11+384];
	st.local.f32 	[%rd12+12], %f58;
$L__BB0_187:
	add.s32 	%r125, %r22, 128;
	setp.lt.s32 	%p10, %r125, %r103;
	@%p10 bra 	$L__BB0_189;
	mov.b32 	%r126, 0;
	st.local.u32 	[%rd12+16], %r126;
	bra.uni 	$L__BB0_190;
$L__BB0_189:
	ld.global.f32 	%f59, [%rd11+512];
	st.local.f32 	[%rd12+16], %f59;
$L__BB0_190:
	add.s32 	%r127, %r22, 160;
	setp.lt.s32 	%p11, %r127, %r103;
	@%p11 bra 	$L__BB0_192;
	mov.b32 	%r128, 0;
	st.local.u32 	[%rd12+20], %r128;
	bra.uni 	$L__BB0_193;
$L__BB0_192:
	ld.global.f32 	%f60, [%rd11+640];
	st.local.f32 	[%rd12+20], %f60;
$L__BB0_193:
	add.s32 	%r129, %r22, 192;
	setp.lt.s32 	%p12, %r129, %r103;
	@%p12 bra 	$L__BB0_195;
	mov.b32 	%r130, 0;
	st.local.u32 	[%rd12+24], %r130;
	bra.uni 	$L__BB0_196;
$L__BB0_195:
	ld.global.f32 	%f61, [%rd11+768];
	st.local.f32 	[%rd12+24], %f61;
$L__BB0_196:
	add.s32 	%r131, %r22, 224;
	setp.lt.s32 	%p13, %r131, %r103;
	@%p13 bra 	$L__BB0_198;
	mov.b32 	%r132, 0;
	st.local.u32 	[%rd12+28], %r132;
	bra.uni 	$L__BB0_199;
$L__BB0_198:
	ld.global.f32 	%f62, [%rd11+896];
	st.local.f32 	[%rd12+28], %f62;
$L__BB0_199:
	add.s32 	%r270, %r270, 8;
	setp.eq.s32 	%p14, %r270, %r267;
	@%p14 bra 	$L__BB0_6;
	bra.uni 	$L__BB0_4;

}


// ===== COMPILED SASS (sm_100) =====

	.target	sm_100

	.elftype	@"ET_EXEC"


//--------------------- .note.nv.tkinfo           --------------------------
	.section	.note.nv.tkinfo,"",@"SHT_NOTE"
	.sectionflags	@"SHF_NOTE_NV_TKINFO"
	.tkinfo
        /*0018*/ 	.word	0x00000002
        /*0030*/ 	.string	""
        /*0030*/ 	.string	"ptxas"
        /*0030*/ 	.string	"Cuda compilation tools, release 13.0, V13.0.88"
        /*0030*/ 	.string	"Build cuda_13.0.r13.0/compiler.36424714_0"
        /*0030*/ 	.string	"-arch sm_100 -m 64 "



//--------------------- .note.nv.cuinfo           --------------------------
	.section	.note.nv.cuinfo,"",@"SHT_NOTE"
	.sectionflags	@"SHF_NOTE_NV_CUINFO"
        /*0018*/ 	.short	0x0002
        /*001a*/ 	.short	0x0064
        /*001c*/ 	.short	0x0082
	.zero		2


//--------------------- .nv.info                  --------------------------
	.section	.nv.info,"",@"SHT_CUDA_INFO"
	.align	4


	//----- nvinfo : EIATTR_REGCOUNT
	.align		4
        /*0000*/ 	.byte	0x04, 0x2f
        /*0002*/ 	.short	(.L_1 - .L_0)
	.align		4
.L_0:
        /*0004*/ 	.word	index@(_Z24parallel_cross_attentionPKfS0_S0_Pfiiii)
        /*0008*/ 	.word	0x00000020


	//----- nvinfo : EIATTR_FRAME_SIZE
	.align		4
.L_1:
        /*000c*/ 	.byte	0x04, 0x11
        /*000e*/ 	.short	(.L_3 - .L_2)
	.align		4
.L_2:
        /*0010*/ 	.word	index@($__internal_2_$__cuda_sm3x_div_rn_noftz_f32_slowpath)
        /*0014*/ 	.word	0x000000c0


	//----- nvinfo : EIATTR_FRAME_SIZE
	.align		4
.L_3:
        /*0018*/ 	.byte	0x04, 0x11
        /*001a*/ 	.short	(.L_5 - .L_4)
	.align		4
.L_4:
        /*001c*/ 	.word	index@($__internal_1_$__cuda_sm20_sqrt_rn_f32_slowpath)
        /*0020*/ 	.word	0x000000c0


	//----- nvinfo : EIATTR_FRAME_SIZE
	.align		4
.L_5:
        /*0024*/ 	.byte	0x04, 0x11
        /*0026*/ 	.short	(.L_7 - .L_6)
	.align		4
.L_6:
        /*0028*/ 	.word	index@($__internal_0_$__cuda_sm20_rcp_rn_f32_slowpath)
        /*002c*/ 	.word	0x000000c0


	//----- nvinfo : EIATTR_FRAME_SIZE
	.align		4
.L_7:
        /*0030*/ 	.byte	0x04, 0x11
        /*0032*/ 	.short	(.L_9 - .L_8)
	.align		4
.L_8:
        /*0034*/ 	.word	index@(_Z24parallel_cross_attentionPKfS0_S0_Pfiiii)
        /*0038*/ 	.word	0x000000c0


	//----- nvinfo : EIATTR_MIN_STACK_SIZE
	.align		4
.L_9:
        /*003c*/ 	.byte	0x04, 0x12
        /*003e*/ 	.short	(.L_11 - .L_10)
	.align		4
.L_10:
        /*0040*/ 	.word	index@(_Z24parallel_cross_attentionPKfS0_S0_Pfiiii)
        /*0044*/ 	.word	0x000000c0
.L_11:


//--------------------- .nv.compat                --------------------------
	.section	.nv.compat,"",@"SHT_CUDA_COMPAT_INFO"
	.align	4
        /*0000*/ 	.byte	0x02, 0x09, 0x00, 0x00, 0x02, 0x02, 0x01, 0x00, 0x02, 0x05, 0x05, 0x00, 0x03, 0x07, 0x01, 0x01
        /*0010*/ 	.byte	0x02, 0x03, 0x00, 0x00, 0x02, 0x06, 0x01, 0x00, 0x04, 0x0b, 0x08, 0x00, 0x01, 0x00, 0x00, 0x00
        /*0020*/ 	.byte	0x00, 0x00, 0x00, 0x00


//--------------------- .nv.info._Z24parallel_cross_attentionPKfS0_S0_Pfiiii --------------------------
	.section	.nv.info._Z24parallel_cross_attentionPKfS0_S0_Pfiiii,"",@"SHT_CUDA_INFO"
	.sectionflags	@""
	.align	4


	//----- nvinfo : EIATTR_CUDA_API_VERSION
	.align		4
        /*0000*/ 	.byte	0x04, 0x37
        /*0002*/ 	.short	(.L_13 - .L_12)
.L_12:
        /*0004*/ 	.word	0x00000082


	//----- nvinfo : EIATTR_KPARAM_INFO
	.align		4
.L_13:
        /*0008*/ 	.byte	0x04, 0x17
        /*000a*/ 	.short	(.L_15 - .L_14)
.L_14:
        /*000c*/ 	.word	0x00000000
        /*0010*/ 	.short	0x0007
        /*0012*/ 	.short	0x002c
        /*0014*/ 	.byte	0x00, 0xf0, 0x11, 0x00


	//----- nvinfo : EIATTR_KPARAM_INFO
	.align		4
.L_15:
        /*0018*/ 	.byte	0x04, 0x17
        /*001a*/ 	.short	(.L_17 - .L_16)
.L_16:
        /*001c*/ 	.word	0x00000000
        /*0020*/ 	.short	0x0006
        /*0022*/ 	.short	0x0028
        /*0024*/ 	.byte	0x00, 0xf0, 0x11, 0x00


	//----- nvinfo : EIATTR_KPARAM_INFO
	.align		4
.L_17:
        /*0028*/ 	.byte	0x04, 0x17
        /*002a*/ 	.short	(.L_19 - .L_18)
.L_18:
        /*002c*/ 	.word	0x00000000
        /*0030*/ 	.short	0x0005
        /*0032*/ 	.short	0x0024
        /*0034*/ 	.byte	0x00, 0xf0, 0x11, 0x00


	//----- nvinfo : EIATTR_KPARAM_INFO
	.align		4
.L_19:
        /*0038*/ 	.byte	0x04, 0x17
        /*003a*/ 	.short	(.L_21 - .L_20)
.L_20:
        /*003c*/ 	.word	0x00000000
        /*0040*/ 	.short	0x0004
        /*0042*/ 	.short	0x0020
        /*0044*/ 	.byte	0x00, 0xf0, 0x11, 0x00


	//----- nvinfo : EIATTR_KPARAM_INFO
	.align		4
.L_21:
        /*0048*/ 	.byte	0x04, 0x17
        /*004a*/ 	.short	(.L_23 - .L_22)
.L_22:
        /*004c*/ 	.word	0x00000000
        /*0050*/ 	.short	0x0003
        /*0052*/ 	.short	0x0018
        /*0054*/ 	.byte	0x00, 0xf5, 0x21, 0x00


	//----- nvinfo : EIATTR_KPARAM_INFO
	.align		4
.L_23:
        /*0058*/ 	.byte	0x04, 0x17
        /*005a*/ 	.short	(.L_25 - .L_24)
.L_24:
        /*005c*/ 	.word	0x00000000
        /*0060*/ 	.short	0x0002
        /*0062*/ 	.short	0x0010
        /*0064*/ 	.byte	0x00, 0xf5, 0x21, 0x00


	//----- nvinfo : EIATTR_KPARAM_INFO
	.align		4
.L_25:
        /*0068*/ 	.byte	0x04, 0x17
        /*006a*/ 	.short	(.L_27 - .L_26)
.L_26:
        /*006c*/ 	.word	0x00000000
        /*0070*/ 	.short	0x0001
        /*0072*/ 	.short	0x0008
        /*0074*/ 	.byte	0x00, 0xf5, 0x21, 0x00


	//----- nvinfo : EIATTR_KPARAM_INFO
	.align		4
.L_27:
        /*0078*/ 	.byte	0x04, 0x17
        /*007a*/ 	.short	(.L_29 - .L_28)
.L_28:
        /*007c*/ 	.word	0x00000000
        /*0080*/ 	.short	0x0000
        /*0082*/ 	.short	0x0000
        /*0084*/ 	.byte	0x00, 0xf5, 0x21, 0x00


	//----- nvinfo : EIATTR_SPARSE_MMA_MASK
	.align		4
.L_29:
        /*0088*/ 	.byte	0x03, 0x50
        /*008a*/ 	.short	0x0000


	//----- nvinfo : EIATTR_MAXREG_COUNT
	.align		4
        /*008c*/ 	.byte	0x03, 0x1b
        /*008e*/ 	.short	0x00ff


	//----- nvinfo : EIATTR_MERCURY_ISA_VERSION
	.align		4
        /*0090*/ 	.byte	0x03, 0x5f
        /*0092*/ 	.short	0x0101


	//----- nvinfo : EIATTR_COOP_GROUP_MASK_REGIDS
	.align		4
        /*0094*/ 	.byte	0x04, 0x29
        /*0096*/ 	.short	(.L_31 - .L_30)


	//   ....[0]....
.L_30:
        /*0098*/ 	.word	0x0500000c


	//   ....[1]....
        /*009c*/ 	.word	0x0500000c


	//   ....[2]....
        /*00a0*/ 	.word	0x0500000c


	//   ....[3]....
        /*00a4*/ 	.word	0x0500000c


	//   ....[4]....
        /*00a8*/ 	.word	0x0500000c


	//   ....[5]....
        /*00ac*/ 	.word	0xffffffff


	//----- nvinfo : EIATTR_COOP_GROUP_INSTR_OFFSETS
	.align		4
.L_31:
        /*00b0*/ 	.byte	0x04, 0x28
        /*00b2*/ 	.short	(.L_33 - .L_32)


	//   ....[0]....
.L_32:
        /*00b4*/ 	.word	0x000013e0


	//   ....[1]....
        /*00b8*/ 	.word	0x00001400


	//   ....[2]....
        /*00bc*/ 	.word	0x00001420


	//   ....[3]....
        /*00c0*/ 	.word	0x00001440


	//   ....[4]....
        /*00c4*/ 	.word	0x00001460


	//   ....[5]....
        /*00c8*/ 	.word	0x00001e90


	//----- nvinfo : EIATTR_VRC_CTA_INIT_COUNT
	.align		4
.L_33:
        /*00cc*/ 	.byte	0x02, 0x4a
	.zero		1
	.zero		1


	//----- nvinfo : EIATTR_EXIT_INSTR_OFFSETS
	.align		4
        /*00d0*/ 	.byte	0x04, 0x1c
        /*00d2*/ 	.short	(.L_35 - .L_34)


	//   ....[0]....
.L_34:
        /*00d4*/ 	.word	0x000000a0


	//   ....[1]....
        /*00d8*/ 	.word	0x00001f40


	//   ....[2]....
        /*00dc*/ 	.word	0x00002bc0


	//   ....[3]....
        /*00e0*/ 	.word	0x00002ee0


	//   ....[4]....
        /*00e4*/ 	.word	0x00003080


	//   ....[5]....
        /*00e8*/ 	.word	0x000031a0


	//   ....[6]....
        /*00ec*/ 	.word	0x000031d0


	//   ....[7]....
        /*00f0*/ 	.word	0x00003240


	//----- nvinfo : EIATTR_CRS_STACK_SIZE
	.align		4
.L_35:
        /*00f4*/ 	.byte	0x04, 0x1e
        /*00f6*/ 	.short	(.L_37 - .L_36)
.L_36:
        /*00f8*/ 	.word	0x00000000


	//----- nvinfo : EIATTR_CBANK_PARAM_SIZE
	.align		4
.L_37:
        /*00fc*/ 	.byte	0x03, 0x19
        /*00fe*/ 	.short	0x0030


	//----- nvinfo : EIATTR_PARAM_CBANK
	.align		4
        /*0100*/ 	.byte	0x04, 0x0a
        /*0102*/ 	.short	(.L_39 - .L_38)
	.align		4
.L_38:
        /*0104*/ 	.word	index@(.nv.constant0._Z24parallel_cross_attentionPKfS0_S0_Pfiiii)
        /*0108*/ 	.short	0x0380
        /*010a*/ 	.short	0x0030


	//----- nvinfo : EIATTR_SW_WAR
	.align		4
.L_39:
        /*010c*/ 	.byte	0x04, 0x36
        /*010e*/ 	.short	(.L_41 - .L_40)
.L_40:
        /*0110*/ 	.word	0x00000008
.L_41:


//--------------------- .nv.callgraph             --------------------------
	.section	.nv.callgraph,"",@"SHT_CUDA_CALLGRAPH"
	.align	4
	.sectionentsize	8
	.align		4
        /*0000*/ 	.word	0x00000000
	.align		4
        /*0004*/ 	.word	0xffffffff
	.align		4
        /*0008*/ 	.word	0x00000000
	.align		4
        /*000c*/ 	.word	0xfffffffe
	.align		4
        /*0010*/ 	.word	0x00000000
	.align		4
        /*0014*/ 	.word	0xfffffffd
	.align		4
        /*0018*/ 	.word	0x00000000
	.align		4
        /*001c*/ 	.word	0xfffffffc


//--------------------- .text._Z24parallel_cross_attentionPKfS0_S0_Pfiiii --------------------------
	.section	.text._Z24parallel_cross_attentionPKfS0_S0_Pfiiii,"ax",@progbits
	.align	128
        .global         _Z24parallel_cross_attentionPKfS0_S0_Pfiiii
        .type           _Z24parallel_cross_attentionPKfS0_S0_Pfiiii,@function
        .size           _Z24parallel_cross_attentionPKfS0_S0_Pfiiii,(.L_x_60 - _Z24parallel_cross_attentionPKfS0_S0_Pfiiii)
        .other          _Z24parallel_cross_attentionPKfS0_S0_Pfiiii,@"STO_CUDA_ENTRY STV_DEFAULT"
_Z24parallel_cross_attentionPKfS0_S0_Pfiiii:
.text._Z24parallel_cross_attentionPKfS0_S0_Pfiiii:
[----:B------:R-:W0:Y:S01]  /*0000*/  LDC R1, c[0x0][0x37c] ;  /* 0x0000df00ff017b82 */ /* 0x000e220000000800 */
[----:B------:R-:W1:Y:S07]  /*0010*/  S2R R3, SR_TID.X ;  /* 0x0000000000037919 */ /* 0x000e6e0000002100 */
[----:B------:R-:W2:Y:S01]  /*0020*/  LDC.64 R6, c[0x0][0x3a0] ;  /* 0x0000e800ff067b82 */ /* 0x000ea20000000a00 */
[----:B0-----:R-:W-:Y:S01]  /*0030*/  VIADD R1, R1, 0xffffff40 ;  /* 0xffffff4001017836 */ /* 0x001fe20000000000 */
[----:B------:R-:W0:Y:S06]  /*0040*/  S2R R5, SR_CTAID.X ;  /* 0x0000000000057919 */ /* 0x000e2c0000002500 */
[----:B------:R-:W3:Y:S01]  /*0050*/  S2UR UR8, SR_CTAID.Y ;  /* 0x00000000000879c3 */ /* 0x000ee20000002600 */
[----:B-1----:R-:W-:-:S05]  /*0060*/  SHF.R.U32.HI R0, RZ, 0x5, R3 ;  /* 0x00000005ff007819 */ /* 0x002fca0000011603 */
[----:B0-----:R-:W-:-:S05]  /*0070*/  IMAD R2, R5, 0x4, R0 ;  /* 0x0000000405027824 */ /* 0x001fca00078e0200 */
[----:B--2---:R-:W-:-:S04]  /*0080*/  ISETP.GE.AND P0, PT, R2, R7, PT ;  /* 0x000000070200720c */ /* 0x004fc80003f06270 */
[----:B---3--:R-:W-:-:S13]  /*0090*/  ISETP.LE.OR P0, PT, R6, UR8, P0 ;  /* 0x0000000806007c0c */ /* 0x008fda0008703670 */
[----:B------:R-:W-:Y:S05]  /*00a0*/  @P0 EXIT ;  /* 0x000000000000094d */ /* 0x000fea0003800000 */
[----:B------:R-:W0:Y:S01]  /*00b0*/  LDCU.64 UR6, c[0x0][0x3a8] ;  /* 0x00007500ff0677ac */ /* 0x000e220008000a00 */
[----:B------:R-:W-:Y:S01]  /*00c0*/  IMAD R5, R7, UR8, RZ ;  /* 0x0000000807057c24 */ /* 0x000fe2000f8e02ff */
[----:B------:R-:W-:Y:S01]  /*00d0*/  LOP3.LUT R3, R3, 0x1f, RZ, 0xc0, !PT ;  /* 0x0000001f03037812 */ /* 0x000fe200078ec0ff */
[----:B------:R-:W1:Y:S01]  /*00e0*/  LDCU.64 UR10, c[0x0][0x358] ;  /* 0x00006b00ff0a77ac */ /* 0x000e620008000a00 */
[----:B0-----:R-:W-:Y:S02]  /*00f0*/  USHF.R.S32.HI UR5, URZ, 0x1f, UR7 ;  /* 0x0000001fff057899 */ /* 0x001fe40008011407 */
[----:B------:R-:W-:Y:S01]  /*0100*/  IMAD R5, R5, UR7, RZ ;  /* 0x0000000705057c24 */ /* 0x000fe2000f8e02ff */
[----:B------:R-:W-:Y:S02]  /*0110*/  UISETP.GE.AND UP0, UPT, UR7, 0x20, UPT ;  /* 0x000000200700788c */ /* 0x000fe4000bf06270 */
[----:B------:R-:W-:Y:S02]  /*0120*/  ULEA.HI UR5, UR5, UR7, URZ, 0x5 ;  /* 0x0000000705057291 */ /* 0x000fe4000f8f28ff */
[----:B------:R-:W-:-:S02]  /*0130*/  UIMAD UR4, UR8, UR6, URZ ;  /* 0x00000006080472a4 */ /* 0x000fc4000f8e02ff */
[----:B------:R-:W-:Y:S02]  /*0140*/  USHF.R.S32.HI UR5, URZ, 0x5, UR5 ;  /* 0x00000005ff057899 */ /* 0x000fe40008011405 */
[----:B------:R-:W-:-:S04]  /*0150*/  UIMAD UR4, UR4, UR7, URZ ;  /* 0x00000007040472a4 */ /* 0x000fc8000f8e02ff */
[----:B------:R-:W-:Y:S01]  /*0160*/  MOV R4, UR5 ;  /* 0x0000000500047c02 */ /* 0x000fe20008000f00 */
[----:B-1----:R-:W-:Y:S07]  /*0170*/  BRA.U !UP0, `(.L_x_0) ;  /* 0x0000000508e47547 */ /* 0x002fee000b800000 */
[C---:B------:R-:W-:Y:S01]  /*0180*/  VIADD R6, R4.reuse, 0xffffffff ;  /* 0xffffffff04067836 */ /* 0x040fe20000000000 */
[----:B------:R-:W-:Y:S01]  /*0190*/  LOP3.LUT R19, R4, 0x7, RZ, 0xc0, !PT ;  /* 0x0000000704137812 */ /* 0x000fe200078ec0ff */
[----:B------:R-:W-:-:S03]  /*01a0*/  IMAD R7, R2, UR7, R5 ;  /* 0x0000000702077c24 */ /* 0x000fc6000f8e0205 */
[----:B------:R-:W-:Y:S01]  /*01b0*/  ISETP.GE.U32.AND P1, PT, R6, 0x7, PT ;  /* 0x000000070600780c */ /* 0x000fe20003f26070 */
[----:B------:R-:W-:Y:S01]  /*01c0*/  IMAD.MOV.U32 R6, RZ, RZ, RZ ;  /* 0x000000ffff067224 */ /* 0x000fe200078e00ff */
[----:B------:R-:W-:-:S11]  /*01d0*/  ISETP.NE.AND P0, PT, R19, RZ, PT ;  /* 0x000000ff1300720c */ /* 0x000fd60003f05270 */
[----:B------:R-:W-:Y:S05]  /*01e0*/  @!P1 BRA `(.L_x_1) ;  /* 0x0000000000c89947 */ /* 0x000fea0003800000 */
[----:B------:R-:W0:Y:S01]  /*01f0*/  LDC.64 R8, c[0x0][0x380] ;  /* 0x0000e000ff087b82 */ /* 0x000e220000000a00 */
[----:B------:R-:W-:Y:S01]  /*0200*/  HFMA2 R12, -RZ, RZ, 0, 0 ;  /* 0x00000000ff0c7431 */ /* 0x000fe200000001ff */
[----:B------:R-:W-:Y:S01]  /*0210*/  LOP3.LUT R6, R4, 0x3fffff8, RZ, 0xc0, !PT ;  /* 0x03fffff804067812 */ /* 0x000fe200078ec0ff */
[----:B------:R-:W1:Y:S06]  /*0220*/  LDCU UR7, c[0x0][0x3ac] ;  /* 0x00007580ff0777ac */ /* 0x000e6c0008000800 */
.L_x_2:
[----:B------:R-:W-:-:S04]  /*0230*/  IMAD R20, R12, 0x20, R3 ;  /* 0x000000200c147824 */ /* 0x000fc800078e0203 */
[C---:B------:R-:W-:Y:S01]  /*0240*/  VIADD R10, R20.reuse, 0x20 ;  /* 0x00000020140a7836 */ /* 0x040fe20000000000 */
[----:B------:R-:W-:Y:S01]  /*0250*/  IADD3 R13, PT, PT, R20, 0x40, RZ ;  /* 0x00000040140d7810 */ /* 0x000fe20007ffe0ff */
[----:B------:R-:W-:-:S03]  /*0260*/  IMAD.IADD R11, R7, 0x1, R20 ;  /* 0x00000001070b7824 */ /* 0x000fc600078e0214 */
[----:B-1----:R-:W-:Y:S01]  /*0270*/  ISETP.GE.AND P6, PT, R10, UR7, PT ;  /* 0x000000070a007c0c */ /* 0x002fe2000bfc6270 */
[----:B0-----:R-:W-:Y:S01]  /*0280*/  IMAD.WIDE R10, R11, 0x4, R8 ;  /* 0x000000040b0a7825 */ /* 0x001fe200078e0208 */
[----:B------:R-:W-:-:S11]  /*0290*/  ISETP.GE.AND P1, PT, R13, UR7, PT ;  /* 0x000000070d007c0c */ /* 0x000fd6000bf26270 */
[----:B------:R-:W2:Y:S04]  /*02a0*/  @!P6 LDG.E R16, desc[UR10][R10.64+0x80] ;  /* 0x0000800a0a10e981 */ /* 0x000ea8000c1e1900 */
[----:B------:R-:W3:Y:S01]  /*02b0*/  @!P1 LDG.E R18, desc[UR10][R10.64+0x100] ;  /* 0x0001000a0a129981 */ /* 0x000ee2000c1e1900 */
[----:B------:R-:W-:Y:S01]  /*02c0*/  IADD3 R14, PT, PT, R20, 0x60, RZ ;  /* 0x00000060140e7810 */ /* 0x000fe20007ffe0ff */
[----:B------:R-:W-:Y:S01]  /*02d0*/  IMAD R13, R12, 0x4, R1 ;  /* 0x000000040c0d7824 */ /* 0x000fe200078e0201 */
[C---:B------:R-:W-:Y:S01]  /*02e0*/  ISETP.GE.AND P2, PT, R20.reuse, UR7, PT ;  /* 0x0000000714007c0c */ /* 0x040fe2000bf46270 */
[----:B------:R-:W-:Y:S01]  /*02f0*/  VIADD R15, R20, 0x80 ;  /* 0x00000080140f7836 */ /* 0x000fe20000000000 */
[----:B------:R-:W-:Y:S01]  /*0300*/  ISETP.GE.AND P3, PT, R14, UR7, PT ;  /* 0x000000070e007c0c */ /* 0x000fe2000bf66270 */
[C---:B------:R-:W-:Y:S01]  /*0310*/  VIADD R17, R20.reuse, 0xa0 ;  /* 0x000000a014117836 */ /* 0x040fe20000000000 */
[C---:B------:R-:W-:Y:S01]  /*0320*/  IADD3 R14, PT, PT, R20.reuse, 0xc0, RZ ;  /* 0x000000c0140e7810 */ /* 0x040fe20007ffe0ff */
[----:B------:R-:W-:Y:S01]  /*0330*/  @P6 STL [R13+0x4], RZ ;  /* 0x000004ff0d006387 */ /* 0x000fe20000100800 */
[----:B------:R-:W-:Y:S01]  /*0340*/  ISETP.GE.AND P4, PT, R15, UR7, PT ;  /* 0x000000070f007c0c */ /* 0x000fe2000bf86270 */
[----:B------:R-:W-:Y:S01]  /*0350*/  VIADD R15, R20, 0xe0 ;  /* 0x000000e0140f7836 */ /* 0x000fe20000000000 */
[----:B------:R-:W-:Y:S01]  /*0360*/  ISETP.GE.AND P5, PT, R17, UR7, PT ;  /* 0x0000000711007c0c */ /* 0x000fe2000bfa6270 */
[----:B------:R-:W-:Y:S06]  /*0370*/  @P1 STL [R13+0x8], RZ ;  /* 0x000008ff0d001387 */ /* 0x000fec0000100800 */
[----:B------:R-:W4:Y:S04]  /*0380*/  @!P3 LDG.E R20, desc[UR10][R10.64+0x180] ;  /* 0x0001800a0a14b981 */ /* 0x000f28000c1e1900 */
[----:B------:R-:W5:Y:S04]  /*0390*/  @!P4 LDG.E R22, desc[UR10][R10.64+0x200] ;  /* 0x0002000a0a16c981 */ /* 0x000f68000c1e1900 */
[----:B------:R-:W5:Y:S04]  /*03a0*/  @!P5 LDG.E R24, desc[UR10][R10.64+0x280] ;  /* 0x0002800a0a18d981 */ /* 0x000f68000c1e1900 */
[----:B--2---:R0:W-:Y:S01]  /*03b0*/  @!P6 STL [R13+0x4], R16 ;  /* 0x000004100d00e387 */ /* 0x0041e20000100800 */
[----:B------:R-:W-:-:S03]  /*03c0*/  ISETP.GE.AND P6, PT, R14, UR7, PT ;  /* 0x000000070e007c0c */ /* 0x000fc6000bfc6270 */
[----:B---3--:R2:W-:Y:S01]  /*03d0*/  @!P1 STL [R13+0x8], R18 ;  /* 0x000008120d009387 */ /* 0x0085e20000100800 */
[----:B------:R-:W-:-:S03]  /*03e0*/  ISETP.GE.AND P1, PT, R15, UR7, PT ;  /* 0x000000070f007c0c */ /* 0x000fc6000bf26270 */
[----:B------:R-:W3:Y:S06]  /*03f0*/  @!P2 LDG.E R14, desc[UR10][R10.64] ;  /* 0x0000000a0a0ea981 */ /* 0x000eec000c1e1900 */
[----:B------:R-:W2:Y:S04]  /*0400*/  @!P6 LDG.E R26, desc[UR10][R10.64+0x300] ;  /* 0x0003000a0a1ae981 */ /* 0x000ea8000c1e1900 */
[----:B0-----:R-:W2:Y:S01]  /*0410*/  @!P1 LDG.E R16, desc[UR10][R10.64+0x380] ;  /* 0x0003800a0a109981 */ /* 0x001ea2000c1e1900 */
[----:B------:R-:W-:-:S03]  /*0420*/  VIADD R12, R12, 0x8 ;  /* 0x000000080c0c7836 */ /* 0x000fc60000000000 */
[----:B------:R0:W-:Y:S04]  /*0430*/  @P3 STL [R13+0xc], RZ ;  /* 0x00000cff0d003387 */ /* 0x0001e80000100800 */
[----:B------:R0:W-:Y:S04]  /*0440*/  @P4 STL [R13+0x10], RZ ;  /* 0x000010ff0d004387 */ /* 0x0001e80000100800 */
[----:B------:R0:W-:Y:S04]  /*0450*/  @P5 STL [R13+0x14], RZ ;  /* 0x000014ff0d005387 */ /* 0x0001e80000100800 */
[----:B------:R0:W-:Y:S04]  /*0460*/  @P6 STL [R13+0x18], RZ ;  /* 0x000018ff0d006387 */ /* 0x0001e80000100800 */
[----:B----4-:R0:W-:Y:S04]  /*0470*/  @!P3 STL [R13+0xc], R20 ;  /* 0x00000c140d00b387 */ /* 0x0101e80000100800 */
[----:B-----5:R0:W-:Y:S04]  /*0480*/  @!P4 STL [R13+0x10], R22 ;  /* 0x000010160d00c387 */ /* 0x0201e80000100800 */
[----:B------:R0:W-:Y:S04]  /*0490*/  @!P5 STL [R13+0x14], R24 ;  /* 0x000014180d00d387 */ /* 0x0001e80000100800 */
[----:B------:R0:W-:Y:S04]  /*04a0*/  @P1 STL [R13+0x1c], RZ ;  /* 0x00001cff0d001387 */ /* 0x0001e80000100800 */
[----:B---3--:R0:W-:Y:S04]  /*04b0*/  @!P2 STL [R13], R14 ;  /* 0x0000000e0d00a387 */ /* 0x0081e80000100800 */
[----:B------:R0:W-:Y:S04]  /*04c0*/  @P2 STL [R13], RZ ;  /* 0x000000ff0d002387 */ /* 0x0001e80000100800 */
[----:B--2---:R0:W-:Y:S04]  /*04d0*/  @!P6 STL [R13+0x18], R26 ;  /* 0x0000181a0d00e387 */ /* 0x0041e80000100800 */
[----:B------:R0:W-:Y:S01]  /*04e0*/  @!P1 STL [R13+0x1c], R16 ;  /* 0x00001c100d009387 */ /* 0x0001e20000100800 */
[----:B------:R-:W-:-:S13]  /*04f0*/  ISETP.NE.AND P1, PT, R12, R6, PT ;  /* 0x000000060c00720c */ /* 0x000fda0003f25270 */
[----:B0-----:R-:W-:Y:S05]  /*0500*/  @P1 BRA `(.L_x_2) ;  /* 0xfffffffc00481947 */ /* 0x001fea000383ffff */
.L_x_1:
[----:B------:R-:W-:Y:S05]  /*0510*/  @!P0 BRA `(.L_x_0) ;  /* 0x0000000000fc8947 */ /* 0x000fea0003800000 */
[----:B------:R-:W-:Y:S02]  /*0520*/  ISETP.GE.U32.AND P0, PT, R19, 0x4, PT ;  /* 0x000000041300780c */ /* 0x000fe40003f06070 */
[----:B------:R-:W-:-:S04]  /*0530*/  LOP3.LUT R12, R4, 0x3, RZ, 0xc0, !PT ;  /* 0x00000003040c7812 */ /* 0x000fc800078ec0ff */
[----:B------:R-:W-:-:S07]  /*0540*/  ISETP.NE.AND P4, PT, R12, RZ, PT ;  /* 0x000000ff0c00720c */ /* 0x000fce0003f85270 */
[----:B------:R-:W-:Y:S06]  /*0550*/  @!P0 BRA `(.L_x_3) ;  /* 0x0000000000648947 */ /* 0x000fec0003800000 */
[----:B------:R-:W0:Y:S01]  /*0560*/  LDC.64 R8, c[0x0][0x380] ;  /* 0x0000e000ff087b82 */ /* 0x000e220000000a00 */
[----:B------:R-:W-:-:S04]  /*0570*/  LEA R10, R6, R3, 0x5 ;  /* 0x00000003060a7211 */ /* 0x000fc800078e28ff */
[C---:B------:R-:W-:Y:S01]  /*0580*/  IADD3 R14, PT, PT, R10.reuse, 0x60, RZ ;  /* 0x000000600a0e7810 */ /* 0x040fe20007ffe0ff */
[C---:B------:R-:W-:Y:S01]  /*0590*/  VIADD R11, R10.reuse, 0x20 ;  /* 0x000000200a0b7836 */ /* 0x040fe20000000000 */
[C---:B------:R-:W-:Y:S01]  /*05a0*/  ISETP.GE.AND P0, PT, R10.reuse, UR7, PT ;  /* 0x000000070a007c0c */ /* 0x040fe2000bf06270 */
[----:B------:R-:W-:Y:S01]  /*05b0*/  VIADD R13, R10, 0x40 ;  /* 0x000000400a0d7836 */ /* 0x000fe20000000000 */
[----:B------:R-:W-:Y:S02]  /*05c0*/  ISETP.GE.AND P3, PT, R14, UR7, PT ;  /* 0x000000070e007c0c */ /* 0x000fe4000bf66270 */
[----:B------:R-:W-:Y:S01]  /*05d0*/  ISETP.GE.AND P1, PT, R11, UR7, PT ;  /* 0x000000070b007c0c */ /* 0x000fe2000bf26270 */
[----:B------:R-:W-:Y:S01]  /*05e0*/  IMAD.IADD R11, R7, 0x1, R10 ;  /* 0x00000001070b7824 */ /* 0x000fe200078e020a */
[----:B------:R-:W-:-:S03]  /*05f0*/  ISETP.GE.AND P2, PT, R13, UR7, PT ;  /* 0x000000070d007c0c */ /* 0x000fc6000bf46270 */
[----:B0-----:R-:W-:-:S05]  /*0600*/  IMAD.WIDE R8, R11, 0x4, R8 ;  /* 0x000000040b087825 */ /* 0x001fca00078e0208 */
[----:B------:R-:W2:Y:S04]  /*0610*/  @!P0 LDG.E R11, desc[UR10][R8.64] ;  /* 0x0000000a080b8981 */ /* 0x000ea8000c1e1900 */
[----:B------:R-:W3:Y:S04]  /*0620*/  @!P1 LDG.E R13, desc[UR10][R8.64+0x80] ;  /* 0x0000800a080d9981 */ /* 0x000ee8000c1e1900 */
[----:B------:R-:W4:Y:S04]  /*0630*/  @!P2 LDG.E R15, desc[UR10][R8.64+0x100] ;  /* 0x0001000a080fa981 */ /* 0x000f28000c1e1900 */
[----:B------:R-:W5:Y:S01]  /*0640*/  @!P3 LDG.E R17, desc[UR10][R8.64+0x180] ;  /* 0x0001800a0811b981 */ /* 0x000f62000c1e1900 */
[C---:B------:R-:W-:Y:S01]  /*0650*/  IMAD R10, R6.reuse, 0x4, R1 ;  /* 0x00000004060a7824 */ /* 0x040fe200078e0201 */
[----:B------:R-:W-:-:S04]  /*0660*/  IADD3 R6, PT, PT, R6, 0x4, RZ ;  /* 0x0000000406067810 */ /* 0x000fc80007ffe0ff */
[----:B------:R0:W-:Y:S04]  /*0670*/  @P0 STL [R10], RZ ;  /* 0x000000ff0a000387 */ /* 0x0001e80000100800 */
[----:B------:R0:W-:Y:S04]  /*0680*/  @P1 STL [R10+0x4], RZ ;  /* 0x000004ff0a001387 */ /* 0x0001e80000100800 */
[----:B------:R0:W-:Y:S04]  /*0690*/  @P2 STL [R10+0x8], RZ ;  /* 0x000008ff0a002387 */ /* 0x0001e80000100800 */
[----:B------:R0:W-:Y:S04]  /*06a0*/  @P3 STL [R10+0xc], RZ ;  /* 0x00000cff0a003387 */ /* 0x0001e80000100800 */
[----:B--2---:R0:W-:Y:S04]  /*06b0*/  @!P0 STL [R10], R11 ;  /* 0x0000000b0a008387 */ /* 0x0041e80000100800 */
[----:B---3--:R0:W-:Y:S04]  /*06c0*/  @!P1 STL [R10+0x4], R13 ;  /* 0x0000040d0a009387 */ /* 0x0081e80000100800 */
[----:B----4-:R0:W-:Y:S04]  /*06d0*/  @!P2 STL [R10+0x8], R15 ;  /* 0x0000080f0a00a387 */ /* 0x0101e80000100800 */
[----:B-----5:R0:W-:Y:S02]  /*06e0*/  @!P3 STL [R10+0xc], R17 ;  /* 0x00000c110a00b387 */ /* 0x0201e40000100800 */
.L_x_3:
[----:B------:R-:W-:Y:S05]  /*06f0*/  @!P4 BRA `(.L_x_0) ;  /* 0x000000000084c947 */ /* 0x000fea0003800000 */
[----:B------:R-:W-:Y:S02]  /*0700*/  ISETP.NE.AND P0, PT, R12, 0x1, PT ;  /* 0x000000010c00780c */ /* 0x000fe40003f05270 */
[----:B------:R-:W-:-:S04]  /*0710*/  LOP3.LUT R8, R4, 0x1, RZ, 0xc0, !PT ;  /* 0x0000000104087812 */ /* 0x000fc800078ec0ff */
[----:B------:R-:W-:-:S07]  /*0720*/  ISETP.NE.U32.AND P2, PT, R8, 0x1, PT ;  /* 0x000000010800780c */ /* 0x000fce0003f45070 */
[----:B------:R-:W-:Y:S06]  /*0730*/  @!P0 BRA `(.L_x_4) ;  /* 0x00000000003c8947 */ /* 0x000fec0003800000 */
[----:B------:R-:W1:Y:S01]  /*0740*/  LDC.64 R8, c[0x0][0x380] ;  /* 0x0000e000ff087b82 */ /* 0x000e620000000a00 */
[----:B0-----:R-:W-:-:S04]  /*0750*/  IMAD R10, R6, 0x20, R3 ;  /* 0x00000020060a7824 */ /* 0x001fc800078e0203 */
[C---:B------:R-:W-:Y:S01]  /*0760*/  VIADD R11, R10.reuse, 0x20 ;  /* 0x000000200a0b7836 */ /* 0x040fe20000000000 */
[----:B------:R-:W-:-:S04]  /*0770*/  ISETP.GE.AND P0, PT, R10, UR7, PT ;  /* 0x000000070a007c0c */ /* 0x000fc8000bf06270 */
[----:B------:R-:W-:Y:S02]  /*0780*/  ISETP.GE.AND P1, PT, R11, UR7, PT ;  /* 0x000000070b007c0c */ /* 0x000fe4000bf26270 */
[----:B------:R-:W-:-:S05]  /*0790*/  IADD3 R11, PT, PT, R7, R10, RZ ;  /* 0x0000000a070b7210 */ /* 0x000fca0007ffe0ff */
[----:B-1----:R-:W-:-:S05]  /*07a0*/  IMAD.WIDE R8, R11, 0x4, R8 ;  /* 0x000000040b087825 */ /* 0x002fca00078e0208 */
[----:B------:R-:W2:Y:S04]  /*07b0*/  @!P0 LDG.E R10, desc[UR10][R8.64] ;  /* 0x0000000a080a8981 */ /* 0x000ea8000c1e1900 */
[----:B------:R-:W3:Y:S01]  /*07c0*/  @!P1 LDG.E R11, desc[UR10][R8.64+0x80] ;  /* 0x0000800a080b9981 */ /* 0x000ee2000c1e1900 */
[C---:B------:R-:W-:Y:S02]  /*07d0*/  IMAD R12, R6.reuse, 0x4, R1 ;  /* 0x00000004060c7824 */ /* 0x040fe400078e0201 */
[----:B------:R-:W-:-:S03]  /*07e0*/  VIADD R6, R6, 0x2 ;  /* 0x0000000206067836 */ /* 0x000fc60000000000 */
[----:B------:R1:W-:Y:S04]  /*07f0*/  @P0 STL [R12], RZ ;  /* 0x000000ff0c000387 */ /* 0x0003e80000100800 */
[----:B------:R1:W-:Y:S04]  /*0800*/  @P1 STL [R12+0x4], RZ ;  /* 0x000004ff0c001387 */ /* 0x0003e80000100800 */
[----:B--2---:R1:W-:Y:S04]  /*0810*/  @!P0 STL [R12], R10 ;  /* 0x0000000a0c008387 */ /* 0x0043e80000100800 */
[----:B---3--:R1:W-:Y:S02]  /*0820*/  @!P1 STL [R12+0x4], R11 ;  /* 0x0000040b0c009387 */ /* 0x0083e40000100800 */
.L_x_4:
[----:B------:R-:W-:Y:S05]  /*0830*/  @P2 BRA `(.L_x_0) ;  /* 0x0000000000342947 */ /* 0x000fea0003800000 */
[----:B01----:R-:W-:Y:S01]  /*0840*/  LEA R10, R6, R3, 0x5 ;  /* 0x00000003060a7211 */ /* 0x003fe200078e28ff */
[----:B------:R-:W-:Y:S03]  /*0850*/  BSSY.RECONVERGENT B0, `(.L_x_0) ;  /* 0x000000b000007945 */ /* 0x000fe60003800200 */
[----:B------:R-:W-:-:S13]  /*0860*/  ISETP.GE.AND P0, PT, R10, UR7, PT ;  /* 0x000000070a007c0c */ /* 0x000fda000bf06270 */
[----:B------:R-:W-:-:S05]  /*0870*/  @P0 IMAD R8, R6, 0x4, R1 ;  /* 0x0000000406080824 */ /* 0x000fca00078e0201 */
[----:B------:R0:W-:Y:S01]  /*0880*/  @P0 STL [R8], RZ ;  /* 0x000000ff08000387 */ /* 0x0001e20000100800 */
[----:B------:R-:W-:Y:S05]  /*0890*/  @P0 BRA `(.L_x_5) ;  /* 0x0000000000180947 */ /* 0x000fea0003800000 */
[----:B0-----:R-:W0:Y:S01]  /*08a0*/  LDC.64 R8, c[0x0][0x380] ;  /* 0x0000e000ff087b82 */ /* 0x001e220000000a00 */
[----:B------:R-:W-:-:S04]  /*08b0*/  IMAD.IADD R7, R7, 0x1, R10 ;  /* 0x0000000107077824 */ /* 0x000fc800078e020a */
[----:B0-----:R-:W-:-:S06]  /*08c0*/  IMAD.WIDE R8, R7, 0x4, R8 ;  /* 0x0000000407087825 */ /* 0x001fcc00078e0208 */
[----:B------:R-:W2:Y:S01]  /*08d0*/  LDG.E R8, desc[UR10][R8.64] ;  /* 0x0000000a08087981 */ /* 0x000ea2000c1e1900 */
[----:B------:R-:W-:-:S05]  /*08e0*/  LEA R7, R6, R1, 0x2 ;  /* 0x0000000106077211 */ /* 0x000fca00078e10ff */
[----:B--2---:R1:W-:Y:S02]  /*08f0*/  STL [R7], R8 ;  /* 0x0000000807007387 */ /* 0x0043e40000100800 */
.L_x_5:
[----:B------:R-:W-:Y:S05]  /*0900*/  BSYNC.RECONVERGENT B0 ;  /* 0x0000000000007941 */ /* 0x000fea0003800200 */
.L_x_0:
[----:B-1----:R-:W1:Y:S01]  /*0910*/  S2R R7, SR_CgaCtaId ;  /* 0x0000000000077919 */ /* 0x002e620000008800 */
[----:B------:R-:W2:Y:S01]  /*0920*/  LDCU UR7, c[0x0][0x3a8] ;  /* 0x00007500ff0777ac */ /* 0x000ea20008000800 */
[----:B------:R-:W-:Y:S01]  /*0930*/  MOV R6, 0x400 ;  /* 0x0000040000067802 */ /* 0x000fe20000000f00 */
[----:B--2---:R-:W-:-:S03]  /*0940*/  UISETP.GE.AND UP0, UPT, UR7, 0x1, UPT ;  /* 0x000000010700788c */ /* 0x004fc6000bf06270 */
[----:B-1----:R-:W-:Y:S01]  /*0950*/  LEA R7, R7, R6, 0x18 ;  /* 0x0000000607077211 */ /* 0x002fe200078ec0ff */
[----:B------:R-:W-:-:S04]  /*0960*/  IMAD.MOV.U32 R6, RZ, RZ, -0x800001 ;  /* 0xff7fffffff067424 */ /* 0x000fc800078e00ff */
[----:B------:R-:W-:Y:S01]  /*0970*/  IMAD R7, R0, 0xc40, R7 ;  /* 0x00000c4000077824 */ /* 0x000fe200078e0207 */
[----:B------:R-:W-:Y:S06]  /*0980*/  BRA.U !UP0, `(.L_x_6) ;  /* 0x0000000d08447547 */ /* 0x000fec000b800000 */
[----:B0-----:R-:W-:Y:S01]  /*0990*/  VIADD R8, R4, 0xffffffff ;  /* 0xffffffff04087836 */ /* 0x001fe20000000000 */
[----:B------:R-:W-:Y:S01]  /*09a0*/  MOV R6, 0xff7fffff ;  /* 0xff7fffff00067802 */ /* 0x000fe20000000f00 */
[----:B------:R-:W-:-:S07]  /*09b0*/  IMAD.MOV.U32 R10, RZ, RZ, RZ ;  /* 0x000000ffff0a7224 */ /* 0x000fce00078e00ff */
.L_x_19:
[----:B0-----:R-:W0:Y:S01]  /*09c0*/  LDC R21, c[0x0][0x3ac] ;  /* 0x0000eb00ff157b82 */ /* 0x001e220000000800 */
[----:B------:R-:W-:Y:S01]  /*09d0*/  IMAD.MOV.U32 R9, RZ, RZ, RZ ;  /* 0x000000ffff097224 */ /* 0x000fe200078e00ff */
[----:B0-----:R-:W-:-:S13]  /*09e0*/  ISETP.GE.AND P0, PT, R21, 0x20, PT ;  /* 0x000000201500780c */ /* 0x001fda0003f06270 */
[----:B------:R-:W-:Y:S05]  /*09f0*/  @!P0 BRA `(.L_x_7) ;  /* 0x00000008006c8947 */ /* 0x000fea0003800000 */
[----:B------:R-:W-:Y:S01]  /*0a00*/  ISETP.GE.U32.AND P0, PT, R8, 0x7, PT ;  /* 0x000000070800780c */ /* 0x000fe20003f06070 */
[----:B------:R-:W-:Y:S02]  /*0a10*/  HFMA2 R9, -RZ, RZ, 0, 0 ;  /* 0x00000000ff097431 */ /* 0x000fe400000001ff */
[----:B------:R-:W-:Y:S02]  /*0a20*/  IMAD R11, R10, R21, UR4 ;  /* 0x000000040a0b7e24 */ /* 0x000fe4000f8e0215 */
[----:B------:R-:W-:-:S08]  /*0a30*/  IMAD.MOV.U32 R20, RZ, RZ, RZ ;  /* 0x000000ffff147224 */ /* 0x000fd000078e00ff */
[----:B------:R-:W-:Y:S05]  /*0a40*/  @!P0 BRA `(.L_x_8) ;  /* 0x0000000400248947 */ /* 0x000fea0003800000 */
[----:B------:R-:W0:Y:S01]  /*0a50*/  LDC R21, c[0x0][0x3ac] ;  /* 0x0000eb00ff157b82 */ /* 0x000e220000000800 */
[----:B------:R-:W-:Y:S01]  /*0a60*/  IMAD.MOV.U32 R9, RZ, RZ, RZ ;  /* 0x000000ffff097224 */ /* 0x000fe200078e00ff */
[----:B------:R-:W-:Y:S02]  /*0a70*/  MOV R20, RZ ;  /* 0x000000ff00147202 */ /* 0x000fe40000000f00 */
[----:B------:R-:W-:-:S07]  /*0a80*/  LOP3.LUT R18, R4, 0x3fffff8, RZ, 0xc0, !PT ;  /* 0x03fffff804127812 */ /* 0x000fce00078ec0ff */
.L_x_9:
[C---:B------:R-:W-:Y:S01]  /*0a90*/  IMAD R22, R20.reuse, 0x20, R3 ;  /* 0x0000002014167824 */ /* 0x040fe200078e0203 */
[----:B------:R-:W-:-:S04]  /*0aa0*/  LEA R19, R20, R1, 0x2 ;  /* 0x0000000114137211 */ /* 0x000fc800078e10ff */
[----:B0-----:R-:W-:-:S13]  /*0ab0*/  ISETP.GE.AND P1, PT, R22, R21, PT ;  /* 0x000000151600720c */ /* 0x001fda0003f26270 */
[----:B------:R-:W0:Y:S01]  /*0ac0*/  @!P1 LDC.64 R28, c[0x0][0x388] ;  /* 0x0000e200ff1c9b82 */ /* 0x000e220000000a00 */
[----:B------:R-:W-:Y:S01]  /*0ad0*/  @!P1 IMAD.IADD R13, R11, 0x1, R22 ;  /* 0x000000010b0d9824 */ /* 0x000fe200078e0216 */
[----:B------:R-:W2:Y:S03]  /*0ae0*/  @!P1 LDL R14, [R19] ;  /* 0x00000000130e9983 */ /* 0x000ea60000100800 */
[----:B0-----:R-:W-:-:S05]  /*0af0*/  @!P1 IMAD.WIDE.U32 R28, R13, 0x4, R28 ;  /* 0x000000040d1c9825 */ /* 0x001fca00078e001c */
[----:B------:R-:W2:Y:S01]  /*0b00*/  @!P1 LDG.E R15, desc[UR10][R28.64] ;  /* 0x0000000a1c0f9981 */ /* 0x000ea2000c1e1900 */
[----:B------:R-:W-:-:S05]  /*0b10*/  VIADD R12, R22, 0x20 ;  /* 0x00000020160c7836 */ /* 0x000fca0000000000 */
[----:B------:R-:W-:Y:S01]  /*0b20*/  ISETP.GE.AND P2, PT, R12, R21, PT ;  /* 0x000000150c00720c */ /* 0x000fe20003f46270 */
[----:B------:R-:W-:-:S12]  /*0b30*/  VIADD R26, R22, 0x40 ;  /* 0x00000040161a7836 */ /* 0x000fd80000000000 */
[----:B------:R-:W0:Y:S01]  /*0b40*/  @!P2 LDC.64 R16, c[0x0][0x388] ;  /* 0x0000e200ff10ab82 */ /* 0x000e220000000a00 */
[-C--:B------:R-:W-:Y:S01]  /*0b50*/  ISETP.GE.AND P3, PT, R26, R21.reuse, PT ;  /* 0x000000151a00720c */ /* 0x080fe20003f66270 */
[----:B------:R-:W-:Y:S01]  /*0b60*/  VIADD R24, R22, 0x60 ;  /* 0x0000006016187836 */ /* 0x000fe20000000000 */
[----:B------:R-:W-:Y:S01]  /*0b70*/  @!P2 IADD3 R13, PT, PT, R11, R12, RZ ;  /* 0x0000000c0b0da210 */ /* 0x000fe20007ffe0ff */
[----:B------:R-:W3:Y:S03]  /*0b80*/  @!P2 LDL R23, [R19+0x4] ;  /* 0x000004001317a983 */ /* 0x000ee60000100800 */
[----:B------:R-:W-:Y:S01]  /*0b90*/  ISETP.GE.AND P0, PT, R24, R21, PT ;  /* 0x000000151800720c */ /* 0x000fe20003f06270 */
[----:B0-----:R-:W-:-:S06]  /*0ba0*/  @!P2 IMAD.WIDE.U32 R16, R13, 0x4, R16 ;  /* 0x000000040d10a825 */ /* 0x001fcc00078e0010 */
[----:B------:R-:W0:Y:S01]  /*0bb0*/  @!P3 LDC.64 R12, c[0x0][0x388] ;  /* 0x0000e200ff0cbb82 */ /* 0x000e220000000a00 */
[----:B------:R-:W3:Y:S01]  /*0bc0*/  @!P2 LDG.E R16, desc[UR10][R16.64] ;  /* 0x0000000a1010a981 */ /* 0x000ee2000c1e1900 */
[----:B------:R-:W-:-:S04]  /*0bd0*/  @!P3 IMAD.IADD R25, R11, 0x1, R26 ;  /* 0x000000010b19b824 */ /* 0x000fc800078e021a */
[----:B------:R-:W-:Y:S02]  /*0be0*/  @!P0 IADD3 R27, PT, PT, R11, R24, RZ ;  /* 0x000000180b1b8210 */ /* 0x000fe40007ffe0ff */
[----:B------:R-:W4:Y:S01]  /*0bf0*/  @!P0 LDL R24, [R19+0xc] ;  /* 0x00000c0013188983 */ /* 0x000f220000100800 */
[----:B0-----:R-:W-:-:S03]  /*0c00*/  @!P3 IMAD.WIDE.U32 R12, R25, 0x4, R12 ;  /* 0x00000004190cb825 */ /* 0x001fc600078e000c */
[----:B------:R-:W5:Y:S04]  /*0c10*/  @!P3 LDL R25, [R19+0x8] ;  /* 0x000008001319b983 */ /* 0x000f680000100800 */
[----:B------:R-:W5:Y:S01]  /*0c20*/  @!P3 LDG.E R12, desc[UR10][R12.64] ;  /* 0x0000000a0c0cb981 */ /* 0x000f62000c1e1900 */
[----:B--2---:R-:W-:Y:S02]  /*0c30*/  @!P1 FFMA R9, R14, R15, R9 ;  /* 0x0000000f0e099223 */ /* 0x004fe40000000009 */
[----:B------:R-:W0:Y:S02]  /*0c40*/  @!P0 LDC.64 R14, c[0x0][0x388] ;  /* 0x0000e200ff0e8b82 */ /* 0x000e240000000a00 */
[----:B0-----:R-:W-:-:S06]  /*0c50*/  @!P0 IMAD.WIDE.U32 R14, R27, 0x4, R14 ;  /* 0x000000041b0e8825 */ /* 0x001fcc00078e000e */
[----:B------:R-:W4:Y:S01]  /*0c60*/  @!P0 LDG.E R14, desc[UR10][R14.64] ;  /* 0x0000000a0e0e8981 */ /* 0x000f22000c1e1900 */
[C---:B------:R-:W-:Y:S02]  /*0c70*/  VIADD R26, R22.reuse, 0xa0 ;  /* 0x000000a0161a7836 */ /* 0x040fe40000000000 */
[----:B------:R-:W-:-:S05]  /*0c80*/  VIADD R28, R22, 0x80 ;  /* 0x00000080161c7836 */ /* 0x000fca0000000000 */
[----:B------:R-:W-:Y:S01]  /*0c90*/  ISETP.GE.AND P1, PT, R28, R21, PT ;  /* 0x000000151c00720c */ /* 0x000fe20003f26270 */
[----:B---3--:R-:W-:Y:S01]  /*0ca0*/  @!P2 FFMA R9, R16, R23, R9 ;  /* 0x000000171009a223 */ /* 0x008fe20000000009 */
[----:B------:R-:W-:-:S11]  /*0cb0*/  ISETP.GE.AND P2, PT, R26, R21, PT ;  /* 0x000000151a00720c */ /* 0x000fd60003f46270 */
[----:B------:R-:W-:Y:S01]  /*0cc0*/  @!P1 IADD3 R23, PT, PT, R11, R28, RZ ;  /* 0x0000001c0b179210 */ /* 0x000fe20007ffe0ff */
[C---:B------:R-:W-:Y:S01]  /*0cd0*/  VIADD R28, R22.reuse, 0xc0 ;  /* 0x000000c0161c7836 */ /* 0x040fe20000000000 */
[----:B------:R-:W0:Y:S01]  /*0ce0*/  @!P1 LDC.64 R16, c[0x0][0x388] ;  /* 0x0000e200ff109b82 */ /* 0x000e220000000a00 */
[----:B------:R-:W-:-:S05]  /*0cf0*/  VIADD R22, R22, 0xe0 ;  /* 0x000000e016167836 */ /* 0x000fca0000000000 */
[----:B------:R-:W-:Y:S01]  /*0d00*/  ISETP.GE.AND P4, PT, R22, R21, PT ;  /* 0x000000151600720c */ /* 0x000fe20003f86270 */
[----:B-----5:R-:W-:Y:S02]  /*0d10*/  @!P3 FFMA R9, R12, R25, R9 ;  /* 0x000000190c09b223 */ /* 0x020fe40000000009 */
[----:B------:R-:W1:Y:S01]  /*0d20*/  @!P2 LDC.64 R12, c[0x0][0x388] ;  /* 0x0000e200ff0cab82 */ /* 0x000e620000000a00 */
[----:B------:R-:W-:Y:S02]  /*0d30*/  ISETP.GE.AND P3, PT, R28, R21, PT ;  /* 0x000000151c00720c */ /* 0x000fe40003f66270 */
[----:B------:R-:W-:Y:S01]  /*0d40*/  @!P2 IADD3 R25, PT, PT, R11, R26, RZ ;  /* 0x0000001a0b19a210 */ /* 0x000fe20007ffe0ff */
[----:B0-----:R-:W-:-:S06]  /*0d50*/  @!P1 IMAD.WIDE.U32 R16, R23, 0x4, R16 ;  /* 0x0000000417109825 */ /* 0x001fcc00078e0010 */
[C---:B------:R-:W-:Y:S01]  /*0d60*/  @!P4 IADD3 R27, PT, PT, R11.reuse, R22, RZ ;  /* 0x000000160b1bc210 */ /* 0x040fe20007ffe0ff */
[----:B------:R-:W2:Y:S04]  /*0d70*/  @!P4 LDL R26, [R19+0x1c] ;  /* 0x00001c00131ac983 */ /* 0x000ea80000100800 */
[----:B------:R-:W3:Y:S01]  /*0d80*/  @!P1 LDG.E R16, desc[UR10][R16.64] ;  /* 0x0000000a10109981 */ /* 0x000ee2000c1e1900 */
[----:B------:R-:W-:-:S03]  /*0d90*/  @!P3 IMAD.IADD R23, R11, 0x1, R28 ;  /* 0x000000010b17b824 */ /* 0x000fc600078e021c */
[----:B------:R-:W3:Y:S04]  /*0da0*/  @!P1 LDL R22, [R19+0x10] ;  /* 0x0000100013169983 */ /* 0x000ee80000100800 */
[----:B------:R-:W5:Y:S01]  /*0db0*/  @!P3 LDL R17, [R19+0x18] ;  /* 0x000018001311b983 */ /* 0x000f620000100800 */
[----:B----4-:R-:W-:Y:S02]  /*0dc0*/  @!P0 FFMA R9, R14, R24, R9 ;  /* 0x000000180e098223 */ /* 0x010fe40000000009 */
[----:B------:R-:W0:Y:S01]  /*0dd0*/  @!P3 LDC.64 R14, c[0x0][0x388] ;  /* 0x0000e200ff0ebb82 */ /* 0x000e220000000a00 */
[----:B-1----:R-:W-:-:S06]  /*0de0*/  @!P2 IMAD.WIDE.U32 R24, R25, 0x4, R12 ;  /* 0x000000041918a825 */ /* 0x002fcc00078e000c */
[----:B------:R-:W4:Y:S01]  /*0df0*/  @!P2 LDG.E R24, desc[UR10][R24.64] ;  /* 0x0000000a1818a981 */ /* 0x000f22000c1e1900 */
[----:B------:R-:W1:Y:S01]  /*0e00*/  @!P4 LDC.64 R12, c[0x0][0x388] ;  /* 0x0000e200ff0ccb82 */ /* 0x000e620000000a00 */
[----:B0-----:R-:W-:Y:S02]  /*0e10*/  @!P3 IMAD.WIDE.U32 R14, R23, 0x4, R14 ;  /* 0x00000004170eb825 */ /* 0x001fe400078e000e */
[----:B------:R-:W4:Y:S04]  /*0e20*/  @!P2 LDL R23, [R19+0x14] ;  /* 0x000014001317a983 */ /* 0x000f280000100800 */
[----:B------:R-:W5:Y:S01]  /*0e30*/  @!P3 LDG.E R14, desc[UR10][R14.64] ;  /* 0x0000000a0e0eb981 */ /* 0x000f62000c1e1900 */
[----:B-1----:R-:W-:-:S06]  /*0e40*/  @!P4 IMAD.WIDE.U32 R12, R27, 0x4, R12 ;  /* 0x000000041b0cc825 */ /* 0x002fcc00078e000c */
[----:B------:R-:W2:Y:S01]  /*0e50*/  @!P4 LDG.E R12, desc[UR10][R12.64] ;  /* 0x0000000a0c0cc981 */ /* 0x000ea2000c1e1900 */
[----:B------:R-:W-:-:S05]  /*0e60*/  VIADD R20, R20, 0x8 ;  /* 0x0000000814147836 */ /* 0x000fca0000000000 */
[----:B------:R-:W-:Y:S01]  /*0e70*/  ISETP.NE.AND P0, PT, R20, R18, PT ;  /* 0x000000121400720c */ /* 0x000fe20003f05270 */
[----:B---3--:R-:W-:-:S04]  /*0e80*/  @!P1 FFMA R9, R22, R16, R9 ;  /* 0x0000001016099223 */ /* 0x008fc80000000009 */
[----:B----4-:R-:W-:-:S04]  /*0e90*/  @!P2 FFMA R9, R24, R23, R9 ;  /* 0x000000171809a223 */ /* 0x010fc80000000009 */
[----:B-----5:R-:W-:-:S04]  /*0ea0*/  @!P3 FFMA R9, R14, R17, R9 ;  /* 0x000000110e09b223 */ /* 0x020fc80000000009 */
[----:B--2---:R-:W-:Y:S01]  /*0eb0*/  @!P4 FFMA R9, R12, R26, R9 ;  /* 0x0000001a0c09c223 */ /* 0x004fe20000000009 */
[----:B------:R-:W-:Y:S06]  /*0ec0*/  @P0 BRA `(.L_x_9) ;  /* 0xfffffff800f00947 */ /* 0x000fec000383ffff */
[----:B------:R-:W-:-:S07]  /*0ed0*/  MOV R20, R18 ;  /* 0x0000001200147202 */ /* 0x000fce0000000f00 */
.L_x_8:
[----:B------:R-:W-:-:S13]  /*0ee0*/  LOP3.LUT P0, R12, R4, 0x7, RZ, 0xc0, !PT ;  /* 0x00000007040c7812 */ /* 0x000fda000780c0ff */
[----:B------:R-:W-:Y:S05]  /*0ef0*/  @!P0 BRA `(.L_x_7) ;  /* 0x00000004002c8947 */ /* 0x000fea0003800000 */
[----:B------:R-:W-:-:S05]  /*0f00*/  VIADD R12, R12, 0xffffffff ;  /* 0xffffffff0c0c7836 */ /* 0x000fca0000000000 */
[----:B------:R-:W-:-:S13]  /*0f10*/  ISETP.GE.U32.AND P0, PT, R12, 0x3, PT ;  /* 0x000000030c00780c */ /* 0x000fda0003f06070 */
[----:B------:R-:W-:Y:S05]  /*0f20*/  @!P0 BRA `(.L_x_10) ;  /* 0x0000000000888947 */ /* 0x000fea0003800000 */
[----:B------:R-:W-:-:S04]  /*0f30*/  LEA R22, R20, R3, 0x5 ;  /* 0x0000000314167211 */ /* 0x000fc800078e28ff */
[C---:B------:R-:W-:Y:S01]  /*0f40*/  ISETP.GE.AND P0, PT, R22.reuse, R21, PT ;  /* 0x000000151600720c */ /* 0x040fe20003f06270 */
[C---:B------:R-:W-:Y:S01]  /*0f50*/  VIADD R28, R22.reuse, 0x20 ;  /* 0x00000020161c7836 */ /* 0x040fe20000000000 */
[C---:B------:R-:W-:Y:S01]  /*0f60*/  IADD3 R26, PT, PT, R22.reuse, 0x40, RZ ;  /* 0x00000040161a7810 */ /* 0x040fe20007ffe0ff */
[----:B------:R-:W-:-:S03]  /*0f70*/  VIADD R24, R22, 0x60 ;  /* 0x0000006016187836 */ /* 0x000fc60000000000 */
[-C--:B------:R-:W-:Y:S02]  /*0f80*/  ISETP.GE.AND P1, PT, R28, R21.reuse, PT ;  /* 0x000000151c00720c */ /* 0x080fe40003f26270 */
[-C--:B------:R-:W-:Y:S02]  /*0f90*/  ISETP.GE.AND P2, PT, R26, R21.reuse, PT ;  /* 0x000000151a00720c */ /* 0x080fe40003f46270 */
[----:B------:R-:W-:-:S03]  /*0fa0*/  ISETP.GE.AND P3, PT, R24, R21, PT ;  /* 0x000000151800720c */ /* 0x000fc60003f66270 */
[----:B------:R-:W0:Y:S01]  /*0fb0*/  @!P0 LDC.64 R18, c[0x0][0x388] ;  /* 0x0000e200ff128b82 */ /* 0x000e220000000a00 */
[----:B------:R-:W-:Y:S02]  /*0fc0*/  @!P0 IADD3 R23, PT, PT, R11, R22, RZ ;  /* 0x000000160b178210 */ /* 0x000fe40007ffe0ff */
[----:B------:R-:W-:-:S03]  /*0fd0*/  LEA R22, R20, R1, 0x2 ;  /* 0x0000000114167211 */ /* 0x000fc600078e10ff */
[----:B------:R-:W-:Y:S02]  /*0fe0*/  @!P1 IMAD.IADD R25, R11, 0x1, R28 ;  /* 0x000000010b199824 */ /* 0x000fe400078e021c */
[----:B------:R-:W1:Y:S08]  /*0ff0*/  @!P1 LDC.64 R16, c[0x0][0x388] ;  /* 0x0000e200ff109b82 */ /* 0x000e700000000a00 */
[----:B------:R-:W2:Y:S08]  /*1000*/  @!P2 LDC.64 R14, c[0x0][0x388] ;  /* 0x0000e200ff0eab82 */ /* 0x000eb00000000a00 */
[----:B------:R-:W3:Y:S01]  /*1010*/  @!P3 LDC.64 R12, c[0x0][0x388] ;  /* 0x0000e200ff0cbb82 */ /* 0x000ee20000000a00 */
[----:B0-----:R-:W-:-:S04]  /*1020*/  @!P0 IMAD.WIDE.U32 R18, R23, 0x4, R18 ;  /* 0x0000000417128825 */ /* 0x001fc800078e0012 */
[----:B------:R-:W-:Y:S02]  /*1030*/  @!P2 IMAD.IADD R23, R11, 0x1, R26 ;  /* 0x000000010b17a824 */ /* 0x000fe400078e021a */
[----:B------:R-:W4:Y:S01]  /*1040*/  @!P0 LDG.E R18, desc[UR10][R18.64] ;  /* 0x0000000a12128981 */ /* 0x000f22000c1e1900 */
[----:B-1----:R-:W-:Y:S01]  /*1050*/  @!P1 IMAD.WIDE.U32 R16, R25, 0x4, R16 ;  /* 0x0000000419109825 */ /* 0x002fe200078e0010 */
[----:B------:R-:W-:Y:S02]  /*1060*/  @!P3 IADD3 R25, PT, PT, R11, R24, RZ ;  /* 0x000000180b19b210 */ /* 0x000fe40007ffe0ff */
[----:B------:R-:W4:Y:S04]  /*1070*/  @!P0 LDL R26, [R22] ;  /* 0x00000000161a8983 */ /* 0x000f280000100800 */
[----:B------:R-:W5:Y:S01]  /*1080*/  @!P1 LDG.E R16, desc[UR10][R16.64] ;  /* 0x0000000a10109981 */ /* 0x000f62000c1e1900 */
[----:B--2---:R-:W-:-:S03]  /*1090*/  @!P2 IMAD.WIDE.U32 R14, R23, 0x4, R14 ;  /* 0x00000004170ea825 */ /* 0x004fc600078e000e */
[----:B------:R-:W5:Y:S04]  /*10a0*/  @!P1 LDL R23, [R22+0x4] ;  /* 0x0000040016179983 */ /* 0x000f680000100800 */
[----:B------:R-:W2:Y:S01]  /*10b0*/  @!P2 LDG.E R14, desc[UR10][R14.64] ;  /* 0x0000000a0e0ea981 */ /* 0x000ea2000c1e1900 */
[----:B---3--:R-:W-:-:S03]  /*10c0*/  @!P3 IMAD.WIDE.U32 R12, R25, 0x4, R12 ;  /* 0x00000004190cb825 */ /* 0x008fc600078e000c */
[----:B------:R-:W2:Y:S04]  /*10d0*/  @!P2 LDL R24, [R22+0x8] ;  /* 0x000008001618a983 */ /* 0x000ea80000100800 */
[----:B------:R-:W3:Y:S04]  /*10e0*/  @!P3 LDG.E R12, desc[UR10][R12.64] ;  /* 0x0000000a0c0cb981 */ /* 0x000ee8000c1e1900 */
[----:B------:R-:W3:Y:S01]  /*10f0*/  @!P3 LDL R25, [R22+0xc] ;  /* 0x00000c001619b983 */ /* 0x000ee20000100800 */
[----:B------:R-:W-:Y:S02]  /*1100*/  VIADD R20, R20, 0x4 ;  /* 0x0000000414147836 */ /* 0x000fe40000000000 */
[----:B----4-:R-:W-:-:S04]  /*1110*/  @!P0 FFMA R9, R26, R18, R9 ;  /* 0x000000121a098223 */ /* 0x010fc80000000009 */
[----:B-----5:R-:W-:-:S04]  /*1120*/  @!P1 FFMA R9, R16, R23, R9 ;  /* 0x0000001710099223 */ /* 0x020fc80000000009 */
[----:B--2---:R-:W-:-:S04]  /*1130*/  @!P2 FFMA R9, R24, R14, R9 ;  /* 0x0000000e1809a223 */ /* 0x004fc80000000009 */
[----:B---3--:R-:W-:-:S07]  /*1140*/  @!P3 FFMA R9, R12, R25, R9 ;  /* 0x000000190c09b223 */ /* 0x008fce0000000009 */
.L_x_10:
[----:B------:R-:W-:-:S13]  /*1150*/  LOP3.LUT P0, R12, R4, 0x3, RZ, 0xc0, !PT ;  /* 0x00000003040c7812 */ /* 0x000fda000780c0ff */
[----:B------:R-:W-:Y:S05]  /*1160*/  @!P0 BRA `(.L_x_7) ;  /* 0x0000000000908947 */ /* 0x000fea0003800000 */
[----:B------:R-:W-:Y:S02]  /*1170*/  ISETP.NE.AND P0, PT, R12, 0x1, PT ;  /* 0x000000010c00780c */ /* 0x000fe40003f05270 */
[----:B------:R-:W-:-:S04]  /*1180*/  LOP3.LUT R13, R4, 0x1, RZ, 0xc0, !PT ;  /* 0x00000001040d7812 */ /* 0x000fc800078ec0ff */
[----:B------:R-:W-:-:S07]  /*1190*/  ISETP.NE.U32.AND P2, PT, R13, 0x1, PT ;  /* 0x000000010d00780c */ /* 0x000fce0003f45070 */
[----:B------:R-:W-:Y:S06]  /*11a0*/  @!P0 BRA `(.L_x_11) ;  /* 0x00000000004c8947 */ /* 0x000fec0003800000 */
[----:B------:R-:W-:-:S04]  /*11b0*/  LEA R18, R20, R3, 0x5 ;  /* 0x0000000314127211 */ /* 0x000fc800078e28ff */
[C---:B------:R-:W-:Y:S01]  /*11c0*/  ISETP.GE.AND P0, PT, R18.reuse, R21, PT ;  /* 0x000000151200720c */ /* 0x040fe20003f06270 */
[----:B------:R-:W-:-:S05]  /*11d0*/  VIADD R16, R18, 0x20 ;  /* 0x0000002012107836 */ /* 0x000fca0000000000 */
[----:B------:R-:W-:-:S07]  /*11e0*/  ISETP.GE.AND P1, PT, R16, R21, PT ;  /* 0x000000151000720c */ /* 0x000fce0003f26270 */
[----:B------:R-:W0:Y:S01]  /*11f0*/  @!P0 LDC.64 R14, c[0x0][0x388] ;  /* 0x0000e200ff0e8b82 */ /* 0x000e220000000a00 */
[----:B------:R-:W-:-:S07]  /*1200*/  @!P0 IADD3 R17, PT, PT, R11, R18, RZ ;  /* 0x000000120b118210 */ /* 0x000fce0007ffe0ff */
[----:B------:R-:W1:Y:S01]  /*1210*/  @!P1 LDC.64 R12, c[0x0][0x388] ;  /* 0x0000e200ff0c9b82 */ /* 0x000e620000000a00 */
[----:B0-----:R-:W-:-:S04]  /*1220*/  @!P0 IMAD.WIDE.U32 R14, R17, 0x4, R14 ;  /* 0x00000004110e8825 */ /* 0x001fc800078e000e */
[----:B------:R-:W-:Y:S01]  /*1230*/  @!P1 IMAD.IADD R17, R11, 0x1, R16 ;  /* 0x000000010b119824 */ /* 0x000fe200078e0210 */
[----:B------:R-:W-:Y:S01]  /*1240*/  @!P0 LEA R16, R20, R1, 0x2 ;  /* 0x0000000114108211 */ /* 0x000fe200078e10ff */
[----:B------:R-:W2:Y:S02]  /*1250*/  @!P0 LDG.E R14, desc[UR10][R14.64] ;  /* 0x0000000a0e0e8981 */ /* 0x000ea4000c1e1900 */
[----:B-1----:R-:W-:-:S03]  /*1260*/  @!P1 IMAD.WIDE.U32 R12, R17, 0x4, R12 ;  /* 0x00000004110c9825 */ /* 0x002fc600078e000c */
[----:B------:R-:W2:Y:S01]  /*1270*/  @!P0 LDL R16, [R16] ;  /* 0x0000000010108983 */ /* 0x000ea20000100800 */
[----:B------:R-:W-:-:S03]  /*1280*/  @!P1 IMAD R17, R20, 0x4, R1 ;  /* 0x0000000414119824 */ /* 0x000fc600078e0201 */
[----:B------:R-:W3:Y:S04]  /*1290*/  @!P1 LDG.E R12, desc[UR10][R12.64] ;  /* 0x0000000a0c0c9981 */ /* 0x000ee8000c1e1900 */
[----:B------:R-:W3:Y:S01]  /*12a0*/  @!P1 LDL R17, [R17+0x4] ;  /* 0x0000040011119983 */ /* 0x000ee20000100800 */
[----:B------:R-:W-:Y:S01]  /*12b0*/  IADD3 R20, PT, PT, R20, 0x2, RZ ;  /* 0x0000000214147810 */ /* 0x000fe20007ffe0ff */
[----:B--2---:R-:W-:-:S04]  /*12c0*/  @!P0 FFMA R9, R16, R14, R9 ;  /* 0x0000000e10098223 */ /* 0x004fc80000000009 */
[----:B---3--:R-:W-:-:S07]  /*12d0*/  @!P1 FFMA R9, R12, R17, R9 ;  /* 0x000000110c099223 */ /* 0x008fce0000000009 */
.L_x_11:
[----:B------:R-:W-:Y:S05]  /*12e0*/  @P2 BRA `(.L_x_7) ;  /* 0x0000000000302947 */ /* 0x000fea0003800000 */
[----:B------:R-:W-:Y:S01]  /*12f0*/  IMAD R14, R20, 0x20, R3 ;  /* 0x00000020140e7824 */ /* 0x000fe200078e0203 */
[----:B------:R-:W-:Y:S04]  /*1300*/  BSSY.RECONVERGENT B0, `(.L_x_7) ;  /* 0x000000a000007945 */ /* 0x000fe80003800200 */
[----:B------:R-:W-:-:S13]  /*1310*/  ISETP.GE.AND P0, PT, R14, R21, PT ;  /* 0x000000150e00720c */ /* 0x000fda0003f06270 */
[----:B------:R-:W-:Y:S05]  /*1320*/  @P0 BRA `(.L_x_12) ;  /* 0x00000000001c0947 */ /* 0x000fea0003800000 */
[----:B------:R-:W0:Y:S01]  /*1330*/  LDC.64 R12, c[0x0][0x388] ;  /* 0x0000e200ff0c7b82 */ /* 0x000e220000000a00 */
[----:B------:R-:W-:Y:S01]  /*1340*/  IADD3 R11, PT, PT, R11, R14, RZ ;  /* 0x0000000e0b0b7210 */ /* 0x000fe20007ffe0ff */
[----:B------:R-:W-:-:S06]  /*1350*/  IMAD R20, R20, 0x4, R1 ;  /* 0x0000000414147824 */ /* 0x000fcc00078e0201 */
[----:B------:R-:W2:Y:S01]  /*1360*/  LDL R20, [R20] ;  /* 0x0000000014147983 */ /* 0x000ea20000100800 */
[----:B0-----:R-:W-:-:S06]  /*1370*/  IMAD.WIDE.U32 R12, R11, 0x4, R12 ;  /* 0x000000040b0c7825 */ /* 0x001fcc00078e000c */
[----:B------:R-:W2:Y:S02]  /*1380*/  LDG.E R12, desc[UR10][R12.64] ;  /* 0x0000000a0c0c7981 */ /* 0x000ea4000c1e1900 */
[----:B--2---:R-:W-:-:S07]  /*1390*/  FFMA R9, R20, R12, R9 ;  /* 0x0000000c14097223 */ /* 0x004fce0000000009 */
.L_x_12:
[----:B------:R-:W-:Y:S05]  /*13a0*/  BSYNC.RECONVERGENT B0 ;  /* 0x0000000000007941 */ /* 0x000fea0003800200 */
.L_x_7:
[----:B------:R-:W-:Y:S01]  /*13b0*/  VOTE.ANY R12, PT, PT ;  /* 0x00000000000c7806 */ /* 0x000fe200038e0100 */
[----:B------:R-:W-:Y:S01]  /*13c0*/  BSSY.RECONVERGENT B0, `(.L_x_13) ;  /* 0x0000029000007945 */ /* 0x000fe20003800200 */
[----:B------:R-:W-:Y:S01]  /*13d0*/  ISETP.NE.AND P0, PT, R3, RZ, PT ;  /* 0x000000ff0300720c */ /* 0x000fe20003f05270 */
[----:B------:R-:W0:Y:S02]  /*13e0*/  SHFL.DOWN PT, R14, R9, 0x10, 0x1f ;  /* 0x0a001f00090e7f89 */ /* 0x000e2400000e0000 */
[----:B0-----:R-:W-:-:S05]  /*13f0*/  FADD R13, R14, R9 ;  /* 0x000000090e0d7221 */ /* 0x001fca0000000000 */
[----:B------:R-:W0:Y:S02]  /*1400*/  SHFL.DOWN PT, R14, R13, 0x8, 0x1f ;  /* 0x09001f000d0e7f89 */ /* 0x000e2400000e0000 */
[----:B0-----:R-:W-:-:S05]  /*1410*/  FADD R15, R13, R14 ;  /* 0x0000000e0d0f7221 */ /* 0x001fca0000000000 */
[----:B------:R-:W0:Y:S02]  /*1420*/  SHFL.DOWN PT, R14, R15, 0x4, 0x1f ;  /* 0x08801f000f0e7f89 */ /* 0x000e2400000e0000 */
[----:B0-----:R-:W-:-:S05]  /*1430*/  FADD R17, R15, R14 ;  /* 0x0000000e0f117221 */ /* 0x001fca0000000000 */
[----:B------:R-:W0:Y:S02]  /*1440*/  SHFL.DOWN PT, R14, R17, 0x2, 0x1f ;  /* 0x08401f00110e7f89 */ /* 0x000e2400000e0000 */
[----:B0-----:R-:W-:-:S05]  /*1450*/  FADD R19, R17, R14 ;  /* 0x0000000e11137221 */ /* 0x001fca0000000000 */
[----:B------:R-:W0:Y:S02]  /*1460*/  SHFL.DOWN PT, R14, R19, 0x1, 0x1f ;  /* 0x08201f00130e7f89 */ /* 0x000e2400000e0000 */
[----:B0-----:R-:W-:Y:S01]  /*1470*/  FADD R11, R19, R14 ;  /* 0x0000000e130b7221 */ /* 0x001fe20000000000 */
[----:B------:R-:W-:Y:S06]  /*1480*/  @P0 BRA `(.L_x_14) ;  /* 0x0000000000700947 */ /* 0x000fec0003800000 */
[----:B------:R-:W-:-:S04]  /*1490*/  I2FP.F32.S32 R9, R21 ;  /* 0x0000001500097245 */ /* 0x000fc80000201400 */
[----:B------:R-:W-:Y:S01]  /*14a0*/  IADD3 R13, PT, PT, R9, -0xd000000, RZ ;  /* 0xf3000000090d7810 */ /* 0x000fe20007ffe0ff */
[----:B------:R0:W1:Y:S03]  /*14b0*/  MUFU.RSQ R12, R9 ;  /* 0x00000009000c7308 */ /* 0x0000660000001400 */
[----:B------:R-:W-:-:S13]  /*14c0*/  ISETP.GT.U32.AND P0, PT, R13, 0x727fffff, PT ;  /* 0x727fffff0d00780c */ /* 0x000fda0003f04070 */
[----:B0-----:R-:W-:Y:S05]  /*14d0*/  @!P0 BRA `(.L_x_15) ;  /* 0x0000000000108947 */ /* 0x001fea0003800000 */
[----:B------:R-:W-:-:S07]  /*14e0*/  MOV R15, 0x1500 ;  /* 0x00001500000f7802 */ /* 0x000fce0000000f00 */
[----:B-1----:R-:W-:Y:S05]  /*14f0*/  CALL.REL.NOINC `($__internal_1_$__cuda_sm20_sqrt_rn_f32_slowpath) ;  /* 0x0000002000247944 */ /* 0x002fea0003c00000 */
[----:B------:R-:W-:Y:S01]  /*1500*/  IMAD.MOV.U32 R12, RZ, RZ, R9 ;  /* 0x000000ffff0c7224 */ /* 0x000fe200078e0009 */
[----:B------:R-:W-:Y:S06]  /*1510*/  BRA `(.L_x_16) ;  /* 0x0000000000107947 */ /* 0x000fec0003800000 */
.L_x_15:
[----:B-1----:R-:W-:Y:S01]  /*1520*/  FMUL.FTZ R14, R9, R12 ;  /* 0x0000000c090e7220 */ /* 0x002fe20000410000 */
[----:B------:R-:W-:-:S03]  /*1530*/  FMUL.FTZ R12, R12, 0.5 ;  /* 0x3f0000000c0c7820 */ /* 0x000fc60000410000 */
[----:B------:R-:W-:-:S04]  /*1540*/  FFMA R9, -R14, R14, R9 ;  /* 0x0000000e0e097223 */ /* 0x000fc80000000109 */
[----:B------:R-:W-:-:S07]  /*1550*/  FFMA R12, R9, R12, R14 ;  /* 0x0000000c090c7223 */ /* 0x000fce000000000e */
.L_x_16:
[----:B------:R-:W0:Y:S01]  /*1560*/  MUFU.RCP R9, R12 ;  /* 0x0000000c00097308 */ /* 0x000e220000001000 */
[----:B------:R-:W-:Y:S07]  /*1570*/  BSSY.RECONVERGENT B1, `(.L_x_17) ;  /* 0x000000a000017945 */ /* 0x000fee0003800200 */
[----:B------:R-:W1:Y:S01]  /*1580*/  FCHK P0, R11, R12 ;  /* 0x0000000c0b007302 */ /* 0x000e620000000000 */
[----:B0-----:R-:W-:-:S04]  /*1590*/  FFMA R14, R9, -R12, 1 ;  /* 0x3f800000090e7423 */ /* 0x001fc8000000080c */
[----:B------:R-:W-:-:S04]  /*15a0*/  FFMA R14, R9, R14, R9 ;  /* 0x0000000e090e7223 */ /* 0x000fc80000000009 */
[----:B------:R-:W-:-:S04]  /*15b0*/  FFMA R9, R11, R14, RZ ;  /* 0x0000000e0b097223 */ /* 0x000fc800000000ff */
[----:B------:R-:W-:-:S04]  /*15c0*/  FFMA R13, R9, -R12, R11 ;  /* 0x8000000c090d7223 */ /* 0x000fc8000000000b */
[----:B------:R-:W-:Y:S01]  /*15d0*/  FFMA R9, R14, R13, R9 ;  /* 0x0000000d0e097223 */ /* 0x000fe20000000009 */
[----:B-1----:R-:W-:Y:S06]  /*15e0*/  @!P0 BRA `(.L_x_18) ;  /* 0x0000000000088947 */ /* 0x002fec0003800000 */
[----:B------:R-:W-:-:S07]  /*15f0*/  MOV R14, 0x1610 ;  /* 0x00001610000e7802 */ /* 0x000fce0000000f00 */
[----:B------:R-:W-:Y:S05]  /*1600*/  CALL.REL.NOINC `($__internal_2_$__cuda_sm3x_div_rn_noftz_f32_slowpath) ;  /* 0x0000002000407944 */ /* 0x000fea0003c00000 */
.L_x_18:
[----:B------:R-:W-:Y:S05]  /*1610*/  BSYNC.RECONVERGENT B1 ;  /* 0x0000000000017941 */ /* 0x000fea0003800200 */
.L_x_17:
[----:B------:R-:W-:Y:S02]  /*1620*/  LEA R12, R10, R7, 0x2 ;  /* 0x000000070a0c7211 */ /* 0x000fe400078e10ff */
[----:B------:R-:W-:-:S03]  /*1630*/  FMNMX R6, R6, R9, !PT ;  /* 0x0000000906067209 */ /* 0x000fc60007800000 */
[----:B------:R0:W-:Y:S04]  /*1640*/  STS [R12], R9 ;  /* 0x000000090c007388 */ /* 0x0001e80000000800 */
.L_x_14:
[----:B------:R-:W-:Y:S05]  /*1650*/  BSYNC.RECONVERGENT B0 ;  /* 0x0000000000007941 */ /* 0x000fea0003800200 */
.L_x_13:
[----:B------:R-:W1:Y:S01]  /*1660*/  LDCU UR7, c[0x0][0x3a8] ;  /* 0x00007500ff0777ac */ /* 0x000e620008000800 */
[----:B------:R-:W-:-:S05]  /*1670*/  VIADD R10, R10, 0x1 ;  /* 0x000000010a0a7836 */ /* 0x000fca0000000000 */
[----:B-1----:R-:W-:-:S13]  /*1680*/  ISETP.NE.AND P0, PT, R10, UR7, PT ;  /* 0x000000070a007c0c */ /* 0x002fda000bf05270 */
[----:B------:R-:W-:Y:S05]  /*1690*/  @P0 BRA `(.L_x_19) ;  /* 0xfffffff000c80947 */ /* 0x000fea000383ffff */
.L_x_6:
[----:B------:R-:W1:Y:S01]  /*16a0*/  S2UR UR6, SR_CgaCtaId ;  /* 0x00000000000679c3 */ /* 0x000e620000008800 */
[----:B------:R-:W-:Y:S01]  /*16b0*/  UMOV UR5, 0x400 ;  /* 0x0000040000057882 */ /* 0x000fe20000000000 */
[----:B------:R-:W-:Y:S01]  /*16c0*/  ISETP.NE.AND P0, PT, R3, RZ, PT ;  /* 0x000000ff0300720c */ /* 0x000fe20003f05270 */
[----:B------:R-:W-:Y:S01]  /*16d0*/  UIADD3 UR5, UPT, UPT, UR5, 0x3100, URZ ;  /* 0x0000310005057890 */ /* 0x000fe2000fffe0ff */
[----:B------:R-:W-:Y:S01]  /*16e0*/  BSSY.RECONVERGENT B0, `(.L_x_20) ;  /* 0x000007a000007945 */ /* 0x000fe20003800200 */
[----:B0-----:R-:W-:Y:S02]  /*16f0*/  IADD3 R8, PT, PT, R1, 0x60, RZ ;  /* 0x0000006001087810 */ /* 0x001fe40007ffe0ff */
[----:B-1----:R-:W-:-:S06]  /*1700*/  ULEA UR5, UR6, UR5, 0x18 ;  /* 0x0000000506057291 */ /* 0x002fcc000f8ec0ff */
[----:B------:R-:W-:Y:S02]  /*1710*/  LEA R0, R0, UR5, 0x2 ;  /* 0x0000000500007c11 */ /* 0x000fe4000f8e10ff */
[----:B------:R-:W-:Y:S05]  /*1720*/  @P0 BRA `(.L_x_21) ;  /* 0x0000000400d40947 */ /* 0x000fea0003800000 */
[----:B------:R-:W-:Y:S01]  /*1730*/  UISETP.GE.AND UP0, UPT, UR7, 0x1, UPT ;  /* 0x000000010700788c */ /* 0x000fe2000bf06270 */
[----:B------:R-:W-:-:S08]  /*1740*/  IMAD.MOV.U32 R9, RZ, RZ, RZ ;  /* 0x000000ffff097224 */ /* 0x000fd000078e00ff */
[----:B------:R-:W-:Y:S05]  /*1750*/  BRA.U !UP0, `(.L_x_22) ;  /* 0x0000000508c47547 */ /* 0x000fea000b800000 */
[----:B------:R-:W-:Y:S01]  /*1760*/  UISETP.GE.U32.AND UP0, UPT, UR7, 0x4, UPT ;  /* 0x000000040700788c */ /* 0x000fe2000bf06070 */
[----:B------:R-:W-:Y:S01]  /*1770*/  HFMA2 R9, -RZ, RZ, 0, 0 ;  /* 0x00000000ff097431 */ /* 0x000fe200000001ff */
[----:B------:R-:W-:Y:S01]  /*1780*/  ULOP3.LUT UR5, UR7, 0x3, URZ, 0xc0, !UPT ;  /* 0x0000000307057892 */ /* 0x000fe2000f8ec0ff */
[----:B------:R-:W-:-:S03]  /*1790*/  IMAD.MOV.U32 R10, RZ, RZ, RZ ;  /* 0x000000ffff0a7224 */ /* 0x000fc600078e00ff */
[----:B------:R-:W-:-:S03]  /*17a0*/  UISETP.NE.AND UP1, UPT, UR5, URZ, UPT ;  /* 0x000000ff0500728c */ /* 0x000fc6000bf25270 */
[----:B------:R-:W-:Y:S08]  /*17b0*/  BRA.U !UP0, `(.L_x_23) ;  /* 0x0000000108e87547 */ /* 0x000ff0000b800000 */
[----:B------:R-:W-:Y:S01]  /*17c0*/  ULOP3.LUT UR6, UR7, 0x7ffffffc, URZ, 0xc0, !UPT ;  /* 0x7ffffffc07067892 */ /* 0x000fe2000f8ec0ff */
[----:B------:R-:W-:Y:S01]  /*17d0*/  MOV R9, RZ ;  /* 0x000000ff00097202 */ /* 0x000fe20000000f00 */
[----:B------:R-:W-:-:S04]  /*17e0*/  IMAD.MOV.U32 R12, RZ, RZ, RZ ;  /* 0x000000ffff0c7224 */ /* 0x000fc800078e00ff */
[----:B------:R-:W-:-:S07]  /*17f0*/  MOV R10, UR6 ;  /* 0x00000006000a7c02 */ /* 0x000fce0008000f00 */
.L_x_24:
[C---:B0-----:R-:W-:Y:S01]  /*1800*/  IMAD R11, R12.reuse, 0x4, R7 ;  /* 0x000000040c0b7824 */ /* 0x041fe200078e0207 */
[----:B------:R-:W-:Y:S01]  /*1810*/  MOV R15, 0x3bbb989d ;  /* 0x3bbb989d000f7802 */ /* 0x000fe20000000f00 */
[----:B------:R-:W-:Y:S01]  /*1820*/  IMAD.MOV.U32 R17, RZ, RZ, 0x437c0000 ;  /* 0x437c0000ff117424 */ /* 0x000fe200078e00ff */
[----:B------:R-:W-:Y:S02]  /*1830*/  IADD3 R12, PT, PT, R12, 0x4, RZ ;  /* 0x000000040c0c7810 */ /* 0x000fe40007ffe0ff */
[----:B------:R-:W0:Y:S02]  /*1840*/  LDS R13, [R11] ;  /* 0x000000000b0d7984 */ /* 0x000e240000000800 */
[----:B------:R-:W-:Y:S02]  /*1850*/  ISETP.NE.AND P0, PT, R12, R10, PT ;  /* 0x0000000a0c00720c */ /* 0x000fe40003f05270 */
[----:B------:R-:W1:Y:S04]  /*1860*/  LDS R21, [R11+0x4] ;  /* 0x000004000b157984 */ /* 0x000e680000000800 */
[----:B------:R-:W2:Y:S04]  /*1870*/  LDS R23, [R11+0x8] ;  /* 0x000008000b177984 */ /* 0x000ea80000000800 */
[----:B------:R-:W3:Y:S01]  /*1880*/  LDS R19, [R11+0xc] ;  /* 0x00000c000b137984 */ /* 0x000ee20000000800 */
[----:B0-----:R-:W-:-:S04]  /*1890*/  FADD R20, R13, -R6 ;  /* 0x800000060d147221 */ /* 0x001fc80000000000 */
[----:B------:R-:W-:Y:S01]  /*18a0*/  FFMA.SAT R14, R20, R15, 0.5 ;  /* 0x3f000000140e7423 */ /* 0x000fe2000000200f */
[----:B-1----:R-:W-:-:S03]  /*18b0*/  FADD R18, -R6, R21 ;  /* 0x0000001506127221 */ /* 0x002fc60000000100 */
[----:B------:R-:W-:Y:S01]  /*18c0*/  FFMA.RM R13, R14, R17, 12582913 ;  /* 0x4b4000010e0d7423 */ /* 0x000fe20000004011 */
[----:B------:R-:W-:Y:S01]  /*18d0*/  FFMA.SAT R16, R18, R15, 0.5 ;  /* 0x3f00000012107423 */ /* 0x000fe2000000200f */
[----:B--2---:R-:W-:Y:S02]  /*18e0*/  FADD R14, -R6, R23 ;  /* 0x00000017060e7221 */ /* 0x004fe40000000100 */
[----:B------:R-:W-:Y:S01]  /*18f0*/  FADD R21, R13, -12583039 ;  /* 0xcb40007f0d157421 */ /* 0x000fe20000000000 */
[----:B------:R-:W-:Y:S01]  /*1900*/  FFMA.RM R16, R16, R17, 12582913 ;  /* 0x4b40000110107423 */ /* 0x000fe20000004011 */
[----:B------:R-:W-:Y:S02]  /*1910*/  FFMA.SAT R22, R14, R15, 0.5 ;  /* 0x3f0000000e167423 */ /* 0x000fe4000000200f */
[----:B------:R-:W-:Y:S01]  /*1920*/  FFMA R21, R20, 1.4426950216293334961, -R21 ;  /* 0x3fb8aa3b14157823 */ /* 0x000fe20000000815 */
[C---:B------:R-:W-:Y:S01]  /*1930*/  FADD R23, R16.reuse, -12583039 ;  /* 0xcb40007f10177421 */ /* 0x040fe20000000000 */
[----:B------:R-:W-:-:S02]  /*1940*/  IMAD.SHL.U32 R16, R16, 0x800000, RZ ;  /* 0x0080000010107824 */ /* 0x000fc400078e00ff */
[----:B------:R-:W-:Y:S01]  /*1950*/  FFMA R21, R20, 1.925963033500011079e-08, R21 ;  /* 0x32a5706014157823 */ /* 0x000fe20000000015 */
[----:B---3--:R-:W-:Y:S01]  /*1960*/  FADD R20, -R6, R19 ;  /* 0x0000001306147221 */ /* 0x008fe20000000100 */
[----:B------:R-:W-:Y:S01]  /*1970*/  FFMA.RM R19, R22, R17, 12582913 ;  /* 0x4b40000116137423 */ /* 0x000fe20000004011 */
[----:B------:R-:W-:Y:S02]  /*1980*/  FFMA R23, R18, 1.4426950216293334961, -R23 ;  /* 0x3fb8aa3b12177823 */ /* 0x000fe40000000817 */
[----:B------:R-:W-:Y:S01]  /*1990*/  FFMA.SAT R22, R20, R15, 0.5 ;  /* 0x3f00000014167423 */ /* 0x000fe2000000200f */
[C---:B------:R-:W-:Y:S01]  /*19a0*/  FADD R25, R19.reuse, -12583039 ;  /* 0xcb40007f13197421 */ /* 0x040fe20000000000 */
[----:B------:R-:W-:Y:S01]  /*19b0*/  FFMA R15, R18, 1.925963033500011079e-08, R23 ;  /* 0x32a57060120f7823 */ /* 0x000fe20000000017 */
[----:B------:R-:W0:Y:S01]  /*19c0*/  MUFU.EX2 R21, R21 ;  /* 0x0000001500157308 */ /* 0x000e220000000800 */
[----:B------:R-:W-:Y:S01]  /*19d0*/  FFMA.RM R17, R22, R17, 12582913 ;  /* 0x4b40000116117423 */ /* 0x000fe20000004011 */
[----:B------:R-:W-:Y:S01]  /*19e0*/  FFMA R25, R14, 1.4426950216293334961, -R25 ;  /* 0x3fb8aa3b0e197823 */ /* 0x000fe20000000819 */
[----:B------:R-:W-:-:S02]  /*19f0*/  SHF.L.U32 R19, R19, 0x17, RZ ;  /* 0x0000001713137819 */ /* 0x000fc400000006ff */
[----:B------:R-:W-:Y:S01]  /*1a00*/  FADD R23, R17, -12583039 ;  /* 0xcb40007f11177421 */ /* 0x000fe20000000000 */
[----:B------:R-:W-:Y:S01]  /*1a10*/  FFMA R25, R14, 1.925963033500011079e-08, R25 ;  /* 0x32a570600e197823 */ /* 0x000fe20000000019 */
[----:B------:R-:W-:Y:S01]  /*1a20*/  SHF.L.U32 R14, R13, 0x17, RZ ;  /* 0x000000170d0e7819 */ /* 0x000fe200000006ff */
[----:B------:R-:W1:Y:S01]  /*1a30*/  MUFU.EX2 R15, R15 ;  /* 0x0000000f000f7308 */ /* 0x000e620000000800 */
[----:B------:R-:W-:Y:S01]  /*1a40*/  FFMA R23, R20, 1.4426950216293334961, -R23 ;  /* 0x3fb8aa3b14177823 */ /* 0x000fe20000000817 */
[----:B------:R-:W-:-:S03]  /*1a50*/  IMAD.SHL.U32 R17, R17, 0x800000, RZ ;  /* 0x0080000011117824 */ /* 0x000fc600078e00ff */
[----:B------:R-:W-:-:S03]  /*1a60*/  FFMA R23, R20, 1.925963033500011079e-08, R23 ;  /* 0x32a5706014177823 */ /* 0x000fc60000000017 */
[----:B------:R-:W2:Y:S01]  /*1a70*/  MUFU.EX2 R18, R25 ;  /* 0x0000001900127308 */ /* 0x000ea20000000800 */
[----:B0-----:R-:W-:-:S04]  /*1a80*/  FMUL R14, R14, R21 ;  /* 0x000000150e0e7220 */ /* 0x001fc80000400000 */
[----:B------:R-:W-:Y:S01]  /*1a90*/  FADD R9, R14, R9 ;  /* 0x000000090e097221 */ /* 0x000fe20000000000 */
[----:B------:R0:W-:Y:S02]  /*1aa0*/  STS [R11], R14 ;  /* 0x0000000e0b007388 */ /* 0x0001e40000000800 */
[----:B------:R-:W3:Y:S01]  /*1ab0*/  MUFU.EX2 R20, R23 ;  /* 0x0000001700147308 */ /* 0x000ee20000000800 */
[----:B-1----:R-:W-:-:S04]  /*1ac0*/  FMUL R16, R16, R15 ;  /* 0x0000000f10107220 */ /* 0x002fc80000400000 */
[----:B------:R-:W-:Y:S01]  /*1ad0*/  FADD R9, R9, R16 ;  /* 0x0000001009097221 */ /* 0x000fe20000000000 */
[----:B------:R0:W-:Y:S01]  /*1ae0*/  STS [R11+0x4], R16 ;  /* 0x000004100b007388 */ /* 0x0001e20000000800 */
[----:B--2---:R-:W-:-:S04]  /*1af0*/  FMUL R18, R19, R18 ;  /* 0x0000001213127220 */ /* 0x004fc80000400000 */
[----:B------:R-:W-:Y:S01]  /*1b00*/  FADD R9, R9, R18 ;  /* 0x0000001209097221 */ /* 0x000fe20000000000 */
[----:B------:R0:W-:Y:S01]  /*1b10*/  STS [R11+0x8], R18 ;  /* 0x000008120b007388 */ /* 0x0001e20000000800 */
[----:B---3--:R-:W-:-:S04]  /*1b20*/  FMUL R20, R17, R20 ;  /* 0x0000001411147220 */ /* 0x008fc80000400000 */
[----:B------:R-:W-:Y:S01]  /*1b30*/  FADD R9, R9, R20 ;  /* 0x0000001409097221 */ /* 0x000fe20000000000 */
[----:B------:R0:W-:Y:S01]  /*1b40*/  STS [R11+0xc], R20 ;  /* 0x00000c140b007388 */ /* 0x0001e20000000800 */
[----:B------:R-:W-:Y:S05]  /*1b50*/  @P0 BRA `(.L_x_24) ;  /* 0xfffffffc00280947 */ /* 0x000fea000383ffff */
.L_x_23:
[----:B------:R-:W-:Y:S05]  /*1b60*/  BRA.U !UP1, `(.L_x_22) ;  /* 0x0000000109c07547 */ /* 0x000fea000b800000 */
[----:B------:R-:W-:Y:S02]  /*1b70*/  UISETP.NE.AND UP0, UPT, UR5, 0x1, UPT ;  /* 0x000000010500788c */ /* 0x000fe4000bf05270 */
[----:B------:R-:W-:-:S04]  /*1b80*/  ULOP3.LUT UR6, UR7, 0x1, URZ, 0xc0, !UPT ;  /* 0x0000000107067892 */ /* 0x000fc8000f8ec0ff */
[----:B------:R-:W-:-:S03]  /*1b90*/  UISETP.NE.U32.AND UP1, UPT, UR6, 0x1, UPT ;  /* 0x000000010600788c */ /* 0x000fc6000bf25070 */
[----:B------:R-:W-:Y:S08]  /*1ba0*/  BRA.U !UP0, `(.L_x_25) ;  /* 0x0000000108707547 */ /* 0x000ff0000b800000 */
[C---:B0-----:R-:W-:Y:S02]  /*1bb0*/  IMAD R11, R10.reuse, 0x4, R7 ;  /* 0x000000040a0b7824 */ /* 0x041fe400078e0207 */
[----:B------:R-:W-:Y:S02]  /*1bc0*/  HFMA2 R16, -RZ, RZ, 0.96630859375, -0.0022525787353515625 ;  /* 0x3bbb989dff107431 */ /* 0x000fe400000001ff */
[----:B------:R-:W-:Y:S01]  /*1bd0*/  IMAD.MOV.U32 R17, RZ, RZ, 0x437c0000 ;  /* 0x437c0000ff117424 */ /* 0x000fe200078e00ff */
[----:B------:R-:W-:Y:S01]  /*1be0*/  IADD3 R10, PT, PT, R10, 0x2, RZ ;  /* 0x000000020a0a7810 */ /* 0x000fe20007ffe0ff */
[----:B------:R-:W0:Y:S04]  /*1bf0*/  LDS R13, [R11] ;  /* 0x000000000b0d7984 */ /* 0x000e280000000800 */
[----:B------:R-:W1:Y:S01]  /*1c00*/  LDS R15, [R11+0x4] ;  /* 0x000004000b0f7984 */ /* 0x000e620000000800 */
[----:B0-----:R-:W-:Y:S01]  /*1c10*/  FADD R13, R13, -R6 ;  /* 0x800000060d0d7221 */ /* 0x001fe20000000000 */
[----:B-1----:R-:W-:-:S03]  /*1c20*/  FADD R15, -R6, R15 ;  /* 0x0000000f060f7221 */ /* 0x002fc60000000100 */
[-C--:B------:R-:W-:Y:S01]  /*1c30*/  FFMA.SAT R12, R13, R16.reuse, 0.5 ;  /* 0x3f0000000d0c7423 */ /* 0x080fe20000002010 */
[----:B------:R-:W-:-:S03]  /*1c40*/  FFMA.SAT R16, R15, R16, 0.5 ;  /* 0x3f0000000f107423 */ /* 0x000fc60000002010 */
[-C--:B------:R-:W-:Y:S01]  /*1c50*/  FFMA.RM R12, R12, R17.reuse, 12582913 ;  /* 0x4b4000010c0c7423 */ /* 0x080fe20000004011 */
[----:B------:R-:W-:-:S03]  /*1c60*/  FFMA.RM R16, R16, R17, 12582913 ;  /* 0x4b40000110107423 */ /* 0x000fc60000004011 */
[C---:B------:R-:W-:Y:S01]  /*1c70*/  FADD R14, R12.reuse, -12583039 ;  /* 0xcb40007f0c0e7421 */ /* 0x040fe20000000000 */
[----:B------:R-:W-:Y:S01]  /*1c80*/  SHF.L.U32 R12, R12, 0x17, RZ ;  /* 0x000000170c0c7819 */ /* 0x000fe200000006ff */
[C---:B------:R-:W-:Y:S02]  /*1c90*/  FADD R18, R16.reuse, -12583039 ;  /* 0xcb40007f10127421 */ /* 0x040fe40000000000 */
[----:B------:R-:W-:Y:S01]  /*1ca0*/  FFMA R14, R13, 1.4426950216293334961, -R14 ;  /* 0x3fb8aa3b0d0e7823 */ /* 0x000fe2000000080e */
[----:B------:R-:W-:Y:S02]  /*1cb0*/  IMAD.SHL.U32 R16, R16, 0x800000, RZ ;  /* 0x0080000010107824 */ /* 0x000fe400078e00ff */
[----:B------:R-:W-:Y:S01]  /*1cc0*/  FFMA R18, R15, 1.4426950216293334961, -R18 ;  /* 0x3fb8aa3b0f127823 */ /* 0x000fe20000000812 */
[----:B------:R-:W-:-:S03]  /*1cd0*/  FFMA R14, R13, 1.925963033500011079e-08, R14 ;  /* 0x32a570600d0e7823 */ /* 0x000fc6000000000e */
[----:B------:R-:W-:Y:S01]  /*1ce0*/  FFMA R18, R15, 1.925963033500011079e-08, R18 ;  /* 0x32a570600f127823 */ /* 0x000fe20000000012 */
[----:B------:R-:W0:Y:S08]  /*1cf0*/  MUFU.EX2 R13, R14 ;  /* 0x0000000e000d7308 */ /* 0x000e300000000800 */
[----:B------:R-:W1:Y:S01]  /*1d00*/  MUFU.EX2 R15, R18 ;  /* 0x00000012000f7308 */ /* 0x000e620000000800 */
[----:B0-----:R-:W-:-:S04]  /*1d10*/  FMUL R12, R12, R13 ;  /* 0x0000000d0c0c7220 */ /* 0x001fc80000400000 */
[----:B------:R-:W-:Y:S01]  /*1d20*/  FADD R9, R9, R12 ;  /* 0x0000000c09097221 */ /* 0x000fe20000000000 */
[----:B------:R2:W-:Y:S01]  /*1d30*/  STS [R11], R12 ;  /* 0x0000000c0b007388 */ /* 0x0005e20000000800 */
[----:B-1----:R-:W-:-:S04]  /*1d40*/  FMUL R16, R16, R15 ;  /* 0x0000000f10107220 */ /* 0x002fc80000400000 */
[----:B------:R-:W-:Y:S01]  /*1d50*/  FADD R9, R9, R16 ;  /* 0x0000001009097221 */ /* 0x000fe20000000000 */
[----:B------:R2:W-:Y:S06]  /*1d60*/  STS [R11+0x4], R16 ;  /* 0x000004100b007388 */ /* 0x0005ec0000000800 */
.L_x_25:
[----:B------:R-:W-:Y:S05]  /*1d70*/  BRA.U UP1, `(.L_x_22) ;  /* 0x00000001013c7547 */ /* 0x000fea000b800000 */
[----:B------:R-:W-:Y:S01]  /*1d80*/  IMAD R10, R10, 0x4, R7 ;  /* 0x000000040a0a7824 */ /* 0x000fe200078e0207 */
[----:B--2---:R-:W-:Y:S01]  /*1d90*/  MOV R12, 0x3bbb989d ;  /* 0x3bbb989d000c7802 */ /* 0x004fe20000000f00 */
[----:B------:R-:W-:-:S03]  /*1da0*/  IMAD.MOV.U32 R13, RZ, RZ, 0x437c0000 ;  /* 0x437c0000ff0d7424 */ /* 0x000fc600078e00ff */
[----:B0-----:R-:W0:Y:S02]  /*1db0*/  LDS R11, [R10] ;  /* 0x000000000a0b7984 */ /* 0x001e240000000800 */
[----:B0-----:R-:W-:-:S04]  /*1dc0*/  FADD R11, R11, -R6 ;  /* 0x800000060b0b7221 */ /* 0x001fc80000000000 */
[----:B------:R-:W-:-:S04]  /*1dd0*/  FFMA.SAT R6, R11, R12, 0.5 ;  /* 0x3f0000000b067423 */ /* 0x000fc8000000200c */
[----:B------:R-:W-:-:S04]  /*1de0*/  FFMA.RM R6, R6, R13, 12582913 ;  /* 0x4b40000106067423 */ /* 0x000fc8000000400d */
[C---:B------:R-:W-:Y:S01]  /*1df0*/  FADD R12, R6.reuse, -12583039 ;  /* 0xcb40007f060c7421 */ /* 0x040fe20000000000 */
[----:B------:R-:W-:-:S03]  /*1e00*/  SHF.L.U32 R6, R6, 0x17, RZ ;  /* 0x0000001706067819 */ /* 0x000fc600000006ff */
[----:B------:R-:W-:-:S04]  /*1e10*/  FFMA R12, R11, 1.4426950216293334961, -R12 ;  /* 0x3fb8aa3b0b0c7823 */ /* 0x000fc8000000080c */
[----:B------:R-:W-:-:S04]  /*1e20*/  FFMA R12, R11, 1.925963033500011079e-08, R12 ;  /* 0x32a570600b0c7823 */ /* 0x000fc8000000000c */
[----:B------:R-:W0:Y:S02]  /*1e30*/  MUFU.EX2 R11, R12 ;  /* 0x0000000c000b7308 */ /* 0x000e240000000800 */
[----:B0-----:R-:W-:-:S04]  /*1e40*/  FMUL R6, R6, R11 ;  /* 0x0000000b06067220 */ /* 0x001fc80000400000 */
[----:B------:R-:W-:Y:S01]  /*1e50*/  FADD R9, R9, R6 ;  /* 0x0000000609097221 */ /* 0x000fe20000000000 */
[----:B------:R1:W-:Y:S06]  /*1e60*/  STS [R10], R6 ;  /* 0x000000060a007388 */ /* 0x0003ec0000000800 */
.L_x_22:
[----:B------:R3:W-:Y:S02]  /*1e70*/  STS [R0], R9 ;  /* 0x0000000900007388 */ /* 0x0007e40000000800 */
.L_x_21:
[----:B------:R-:W-:Y:S05]  /*1e80*/  BSYNC.RECONVERGENT B0 ;  /* 0x0000000000007941 */ /* 0x000fea0003800200 */
.L_x_20:
[----:B------:R-:W-:Y:S01]  /*1e90*/  NOP ;  /* 0x0000000000007918 */ /* 0x000fe20000000000 */
[----:B------:R4:W-:Y:S01]  /*1ea0*/  STL.128 [R1+0x60], RZ ;  /* 0x000060ff01007387 */ /* 0x0009e20000100c00 */
[----:B------:R-:W-:-:S03]  /*1eb0*/  UISETP.GE.AND UP0, UPT, UR7, 0x1, UPT ;  /* 0x000000010700788c */ /* 0x000fc6000bf06270 */
[----:B------:R4:W-:Y:S04]  /*1ec0*/  STL.128 [R1+0x70], RZ ;  /* 0x000070ff01007387 */ /* 0x0009e80000100c00 */
[----:B------:R4:W-:Y:S04]  /*1ed0*/  STL.128 [R1+0x80], RZ ;  /* 0x000080ff01007387 */ /* 0x0009e80000100c00 */
[----:B------:R4:W-:Y:S04]  /*1ee0*/  STL.128 [R1+0x90], RZ ;  /* 0x000090ff01007387 */ /* 0x0009e80000100c00 */
[----:B------:R4:W-:Y:S04]  /*1ef0*/  STL.128 [R1+0xa0], RZ ;  /* 0x0000a0ff01007387 */ /* 0x0009e80000100c00 */
[----:B------:R4:W-:Y:S01]  /*1f00*/  STL.128 [R1+0xb0], RZ ;  /* 0x0000b0ff01007387 */ /* 0x0009e20000100c00 */
[----:B------:R-:W-:Y:S05]  /*1f10*/  BRA.U !UP0, `(.L_x_26) ;  /* 0x0000000d081c7547 */ /* 0x000fea000b800000 */
[----:B-1----:R-:W1:Y:S02]  /*1f20*/  LDC R6, c[0x0][0x3ac] ;  /* 0x0000eb00ff067b82 */ /* 0x002e640000000800 */
[----:B-1----:R-:W-:-:S13]  /*1f30*/  ISETP.GE.AND P0, PT, R6, 0x20, PT ;  /* 0x000000200600780c */ /* 0x002fda0003f06270 */
[----:B------:R-:W-:Y:S05]  /*1f40*/  @!P0 EXIT ;  /* 0x000000000000894d */ /* 0x000fea0003800000 */
[----:B---3--:R-:W1:Y:S01]  /*1f50*/  LDS R0, [R0] ;  /* 0x0000000000007984 */ /* 0x008e620000000800 */
[----:B------:R-:W-:Y:S01]  /*1f60*/  BSSY.RECONVERGENT B0, `(.L_x_27) ;  /* 0x000000d000007945 */ /* 0x000fe20003800200 */
[----:B-1----:R-:W-:-:S05]  /*1f70*/  VIADD R6, R0, 0x1800000 ;  /* 0x0180000000067836 */ /* 0x002fca0000000000 */
[----:B------:R-:W-:-:S04]  /*1f80*/  LOP3.LUT R6, R6, 0x7f800000, RZ, 0xc0, !PT ;  /* 0x7f80000006067812 */ /* 0x000fc800078ec0ff */
[----:B------:R-:W-:-:S13]  /*1f90*/  ISETP.GT.U32.AND P0, PT, R6, 0x1ffffff, PT ;  /* 0x01ffffff0600780c */ /* 0x000fda0003f04070 */
[----:B------:R-:W-:Y:S05]  /*1fa0*/  @P0 BRA `(.L_x_28) ;  /* 0x0000000000100947 */ /* 0x000fea0003800000 */
[----:B------:R-:W-:-:S07]  /*1fb0*/  MOV R10, 0x1fd0 ;  /* 0x00001fd0000a7802 */ /* 0x000fce0000000f00 */
[----:B0-2-4-:R-:W-:Y:S05]  /*1fc0*/  CALL.REL.NOINC `($__internal_0_$__cuda_sm20_rcp_rn_f32_slowpath) ;  /* 0x0000001000a07944 */ /* 0x015fea0003c00000 */
[----:B------:R-:W-:Y:S01]  /*1fd0*/  MOV R11, R9 ;  /* 0x00000009000b7202 */ /* 0x000fe20000000f00 */
[----:B------:R-:W-:Y:S06]  /*1fe0*/  BRA `(.L_x_29) ;  /* 0x0000000000107947 */ /* 0x000fec0003800000 */
.L_x_28:
[----:B0-2---:R-:W0:Y:S02]  /*1ff0*/  MUFU.RCP R11, R0 ;  /* 0x00000000000b7308 */ /* 0x005e240000001000 */
[----:B0-----:R-:W-:-:S04]  /*2000*/  FFMA R6, R0, R11, -1 ;  /* 0xbf80000000067423 */ /* 0x001fc8000000000b */
[----:B------:R-:W-:-:S04]  /*2010*/  FADD.FTZ R6, -R6, -RZ ;  /* 0x800000ff06067221 */ /* 0x000fc80000010100 */
[----:B------:R-:W-:-:S07]  /*2020*/  FFMA R11, R11, R6, R11 ;  /* 0x000000060b0b7223 */ /* 0x000fce000000000b */
.L_x_29:
[----:B------:R-:W-:Y:S05]  /*2030*/  BSYNC.RECONVERGENT B0 ;  /* 0x0000000000007941 */ /* 0x000fea0003800200 */
.L_x_27:
[----:B------:R-:W0:Y:S01]  /*2040*/  LDC R0, c[0x0][0x3ac] ;  /* 0x0000eb00ff007b82 */ /* 0x000e220000000800 */
[----:B------:R-:W-:Y:S01]  /*2050*/  HFMA2 R10, -RZ, RZ, 0, 0 ;  /* 0x00000000ff0a7431 */ /* 0x000fe200000001ff */
[----:B0-----:R-:W-:-:S04]  /*2060*/  SHF.R.S32.HI R9, RZ, 0x1f, R0 ;  /* 0x0000001fff097819 */ /* 0x001fc80000011400 */
[----:B------:R-:W-:Y:S01]  /*2070*/  LEA.HI R0, R9, R0, RZ, 0x5 ;  /* 0x0000000009007211 */ /* 0x000fe200078f28ff */
[----:B------:R-:W-:-:S03]  /*2080*/  VIADD R9, R4, 0xffffffff ;  /* 0xffffffff04097836 */ /* 0x000fc60000000000 */
[----:B------:R-:W-:-:S04]  /*2090*/  SHF.R.S32.HI R4, RZ, 0x5, R0 ;  /* 0x00000005ff047819 */ /* 0x000fc80000011400 */
[----:B------:R-:W-:-:S07]  /*20a0*/  LOP3.LUT R6, R4, 0x7, RZ, 0xc0, !PT ;  /* 0x0000000704067812 */ /* 0x000fce00078ec0ff */
.L_x_36:
[----:B------:R-:W-:Y:S01]  /*20b0*/  IMAD R14, R10, 0x4, R7 ;  /* 0x000000040a0e7824 */ /* 0x000fe200078e0207 */
[----:B0--3--:R-:W0:Y:S01]  /*20c0*/  LDC.64 R12, c[0x0][0x3a8] ;  /* 0x0000ea00ff0c7b82 */ /* 0x009e220000000a00 */
[----:B------:R-:W-:Y:S01]  /*20d0*/  ISETP.GE.U32.AND P1, PT, R9, 0x7, PT ;  /* 0x000000070900780c */ /* 0x000fe20003f26070 */
[----:B------:R-:W-:-:S03]  /*20e0*/  IMAD.MOV.U32 R22, RZ, RZ, RZ ;  /* 0x000000ffff167224 */ /* 0x000fc600078e00ff */
[----:B-1----:R-:W1:Y:S01]  /*20f0*/  LDS R14, [R14] ;  /* 0x000000000e0e7984 */ /* 0x002e620000000800 */
[C---:B0-----:R-:W-:Y:S01]  /*2100*/  IMAD R0, R10.reuse, R13, UR4 ;  /* 0x000000040a007e24 */ /* 0x041fe2000f8e020d */
[----:B------:R-:W-:-:S04]  /*2110*/  IADD3 R10, PT, PT, R10, 0x1, RZ ;  /* 0x000000010a0a7810 */ /* 0x000fc80007ffe0ff */
[----:B------:R-:W-:Y:S01]  /*2120*/  ISETP.NE.AND P0, PT, R10, R12, PT ;  /* 0x0000000c0a00720c */ /* 0x000fe20003f05270 */
[----:B-1----:R-:W-:Y:S02]  /*2130*/  FMUL R12, R14, R11 ;  /* 0x0000000b0e0c7220 */ /* 0x002fe40000400000 */
[----:B--2---:R-:W-:Y:S10]  /*2140*/  @!P1 BRA `(.L_x_30) ;  /* 0x0000000400409947 */ /* 0x004ff40003800000 */
[----:B------:R-:W0:Y:S01]  /*2150*/  LDC R13, c[0x0][0x3ac] ;  /* 0x0000eb00ff0d7b82 */ /* 0x000e220000000800 */
[----:B------:R-:W-:Y:S02]  /*2160*/  MOV R19, RZ ;  /* 0x000000ff00137202 */ /* 0x000fe40000000f00 */
[----:B------:R-:W-:-:S07]  /*2170*/  LOP3.LUT R18, R4, 0x3fffff8, RZ, 0xc0, !PT ;  /* 0x03fffff804127812 */ /* 0x000fce00078ec0ff */
.L_x_31:
[C---:B------:R-:W-:Y:S02]  /*2180*/  IMAD R26, R19.reuse, 0x20, R3 ;  /* 0x00000020131a7824 */ /* 0x040fe400078e0203 */
[----:B-1----:R-:W-:-:S03]  /*2190*/  IMAD R20, R19, 0x4, R8 ;  /* 0x0000000413147824 */ /* 0x002fc600078e0208 */
[C---:B0-----:R-:W-:Y:S02]  /*21a0*/  ISETP.GE.AND P4, PT, R26.reuse, R13, PT ;  /* 0x0000000d1a00720c */ /* 0x041fe40003f86270 */
[----:B------:R-:W-:-:S04]  /*21b0*/  IADD3 R17, PT, PT, R26, 0x20, RZ ;  /* 0x000000201a117810 */ /* 0x000fc80007ffe0ff */
[----:B------:R-:W-:-:S07]  /*21c0*/  ISETP.GE.AND P5, PT, R17, R13, PT ;  /* 0x0000000d1100720c */ /* 0x000fce0003fa6270 */
[----:B------:R-:W0:Y:S01]  /*21d0*/  @!P4 LDC.64 R24, c[0x0][0x390] ;  /* 0x0000e400ff18cb82 */ /* 0x000e220000000a00 */
[C---:B------:R-:W-:Y:S01]  /*21e0*/  @!P4 IADD3 R15, PT, PT, R0.reuse, R26, RZ ;  /* 0x0000001a000fc210 */ /* 0x040fe20007ffe0ff */
[----:B------:R-:W2:Y:S04]  /*21f0*/  @!P4 LDL R29, [R20] ;  /* 0x00000000141dc983 */ /* 0x000ea80000100800 */
[----:B------:R-:W3:Y:S01]  /*2200*/  @!P5 LDL R27, [R20+0x4] ;  /* 0x00000400141bd983 */ /* 0x000ee20000100800 */
[----:B0-----:R-:W-:Y:S02]  /*2210*/  @!P4 IMAD.WIDE.U32 R24, R15, 0x4, R24 ;  /* 0x000000040f18c825 */ /* 0x001fe400078e0018 */
[----:B------:R-:W0:Y:S03]  /*2220*/  @!P5 LDC.64 R14, c[0x0][0x390] ;  /* 0x0000e400ff0edb82 */ /* 0x000e260000000a00 */
[----:B------:R-:W2:Y:S01]  /*2230*/  @!P4 LDG.E R21, desc[UR10][R24.64] ;  /* 0x0000000a1815c981 */ /* 0x000ea2000c1e1900 */
[----:B------:R-:W-:-:S04]  /*2240*/  @!P5 IMAD.IADD R17, R0, 0x1, R17 ;  /* 0x000000010011d824 */ /* 0x000fc800078e0211 */
[----:B0-----:R-:W-:-:S05]  /*2250*/  @!P5 IMAD.WIDE.U32 R14, R17, 0x4, R14 ;  /* 0x00000004110ed825 */ /* 0x001fca00078e000e */
[----:B------:R0:W3:Y:S01]  /*2260*/  @!P5 LDG.E R17, desc[UR10][R14.64] ;  /* 0x0000000a0e11d981 */ /* 0x0000e2000c1e1900 */
[----:B------:R-:W-:-:S04]  /*2270*/  IADD3 R23, PT, PT, R26, 0x40, RZ ;  /* 0x000000401a177810 */ /* 0x000fc80007ffe0ff */
[----:B------:R-:W-:Y:S02]  /*2280*/  ISETP.GE.AND P3, PT, R23, R13, PT ;  /* 0x0000000d1700720c */ /* 0x000fe40003f66270 */
[----:B------:R-:W-:-:S11]  /*2290*/  IADD3 R28, PT, PT, R26, 0x60, RZ ;  /* 0x000000601a1c7810 */ /* 0x000fd60007ffe0ff */
[----:B0-----:R-:W0:Y:S01]  /*22a0*/  @!P3 LDC.64 R14, c[0x0][0x390] ;  /* 0x0000e400ff0ebb82 */ /* 0x001e220000000a00 */
[----:B------:R-:W-:Y:S01]  /*22b0*/  ISETP.GE.AND P1, PT, R28, R13, PT ;  /* 0x0000000d1c00720c */ /* 0x000fe20003f26270 */
[----:B------:R-:W-:Y:S01]  /*22c0*/  @!P3 IMAD.IADD R23, R0, 0x1, R23 ;  /* 0x000000010017b824 */ /* 0x000fe200078e0217 */
[----:B------:R-:W5:Y:S03]  /*22d0*/  @!P3 LDL R25, [R20+0x8] ;  /* 0x000008001419b983 */ /* 0x000f660000100800 */
[----:B0-----:R-:W-:-:S08]  /*22e0*/  @!P3 IMAD.WIDE.U32 R22, R23, 0x4, R14 ;  /* 0x000000041716b825 */ /* 0x001fd000078e000e */
[----:B------:R-:W0:Y:S01]  /*22f0*/  @!P1 LDC.64 R14, c[0x0][0x390] ;  /* 0x0000e400ff0e9b82 */ /* 0x000e220000000a00 */
[----:B------:R-:W5:Y:S01]  /*2300*/  @!P3 LDG.E R16, desc[UR10][R22.64] ;  /* 0x0000000a1610b981 */ /* 0x000f62000c1e1900 */
[----:B--2---:R-:W-:Y:S01]  /*2310*/  @!P4 FFMA R24, R12, R21, R29 ;  /* 0x000000150c18c223 */ /* 0x004fe2000000001d */
[----:B------:R-:W-:-:S04]  /*2320*/  @!P1 IMAD.IADD R21, R0, 0x1, R28 ;  /* 0x0000000100159824 */ /* 0x000fc800078e021c */
[----:B0-----:R-:W-:Y:S01]  /*2330*/  @!P1 IMAD.WIDE.U32 R14, R21, 0x4, R14 ;  /* 0x00000004150e9825 */ /* 0x001fe200078e000e */
[----:B------:R-:W-:-:S04]  /*2340*/  IADD3 R21, PT, PT, R26, 0x80, RZ ;  /* 0x000000801a157810 */ /* 0x000fc80007ffe0ff */
[----:B------:R-:W-:Y:S01]  /*2350*/  ISETP.GE.AND P2, PT, R21, R13, PT ;  /* 0x0000000d1500720c */ /* 0x000fe20003f46270 */
[----:B------:R0:W2:-:S12]  /*2360*/  @!P1 LDG.E R23, desc[UR10][R14.64] ;  /* 0x0000000a0e179981 */ /* 0x000098000c1e1900 */
[----:B0-----:R-:W0:Y:S01]  /*2370*/  @!P2 LDC.64 R14, c[0x0][0x390] ;  /* 0x0000e400ff0eab82 */ /* 0x001e220000000a00 */
[----:B---3--:R-:W-:Y:S02]  /*2380*/  @!P5 FFMA R27, R12, R17, R27 ;  /* 0x000000110c1bd223 */ /* 0x008fe4000000001b */
[----:B------:R-:W2:Y:S01]  /*2390*/  @!P1 LDL R17, [R20+0xc] ;  /* 0x00000c0014119983 */ /* 0x000ea20000100800 */
[----:B------:R-:W-:-:S03]  /*23a0*/  @!P2 IMAD.IADD R29, R0, 0x1, R21 ;  /* 0x00000001001da824 */ /* 0x000fc600078e0215 */
[----:B------:R-:W3:Y:S01]  /*23b0*/  @!P2 LDL R21, [R20+0x10] ;  /* 0x000010001415a983 */ /* 0x000ee20000100800 */
[----:B0-----:R-:W-:-:S05]  /*23c0*/  @!P2 IMAD.WIDE.U32 R28, R29, 0x4, R14 ;  /* 0x000000041d1ca825 */ /* 0x001fca00078e000e */
[----:B------:R0:W3:Y:S04]  /*23d0*/  @!P2 LDG.E R22, desc[UR10][R28.64] ;  /* 0x0000000a1c16a981 */ /* 0x0000e8000c1e1900 */
[----:B------:R-:W-:Y:S01]  /*23e0*/  @!P4 STL [R20], R24 ;  /* 0x000000181400c387 */ /* 0x000fe20000100800 */
[----:B0-----:R-:W-:-:S04]  /*23f0*/  IADD3 R28, PT, PT, R26, 0xa0, RZ ;  /* 0x000000a01a1c7810 */ /* 0x001fc80007ffe0ff */
[----:B------:R-:W-:Y:S01]  /*2400*/  ISETP.GE.AND P4, PT, R28, R13, PT ;  /* 0x0000000d1c00720c */ /* 0x000fe20003f86270 */
[----:B------:R0:W-:-:S12]  /*2410*/  @!P5 STL [R20+0x4], R27 ;  /* 0x0000041b1400d387 */ /* 0x0001d80000100800 */
[----:B------:R-:W1:Y:S01]  /*2420*/  @!P4 LDC.64 R14, c[0x0][0x390] ;  /* 0x0000e400ff0ecb82 */ /* 0x000e620000000a00 */
[----:B-----5:R-:W-:Y:S01]  /*2430*/  @!P3 FFMA R29, R12, R16, R25 ;  /* 0x000000100c1db223 */ /* 0x020fe20000000019 */
[C---:B------:R-:W-:Y:S01]  /*2440*/  IADD3 R16, PT, PT, R26.reuse, 0xc0, RZ ;  /* 0x000000c01a107810 */ /* 0x040fe20007ffe0ff */
[----:B------:R-:W-:-:S03]  /*2450*/  VIADD R26, R26, 0xe0 ;  /* 0x000000e01a1a7836 */ /* 0x000fc60000000000 */
[-C--:B------:R-:W-:Y:S01]  /*2460*/  ISETP.GE.AND P5, PT, R16, R13.reuse, PT ;  /* 0x0000000d1000720c */ /* 0x080fe20003fa6270 */
[----:B------:R5:W-:Y:S01]  /*2470*/  @!P3 STL [R20+0x8], R29 ;  /* 0x0000081d1400b387 */ /* 0x000be20000100800 */
[----:B------:R-:W-:Y:S01]  /*2480*/  ISETP.GE.AND P3, PT, R26, R13, PT ;  /* 0x0000000d1a00720c */ /* 0x000fe20003f66270 */
[----:B------:R-:W-:-:S10]  /*2490*/  @!P4 IMAD.IADD R25, R0, 0x1, R28 ;  /* 0x000000010019c824 */ /* 0x000fd400078e021c */
[----:B0-----:R-:W-:Y:S01]  /*24a0*/  @!P5 IADD3 R27, PT, PT, R0, R16, RZ ;  /* 0x00000010001bd210 */ /* 0x001fe20007ffe0ff */
[----:B-1----:R-:W-:Y:S02]  /*24b0*/  @!P4 IMAD.WIDE.U32 R24, R25, 0x4, R14 ;  /* 0x000000041918c825 */ /* 0x002fe400078e000e */
[----:B------:R-:W0:Y:S04]  /*24c0*/  @!P5 LDC.64 R14, c[0x0][0x390] ;  /* 0x0000e400ff0edb82 */ /* 0x000e280000000a00 */
[----:B------:R-:W4:Y:S04]  /*24d0*/  @!P4 LDG.E R25, desc[UR10][R24.64] ;  /* 0x0000000a1819c981 */ /* 0x000f28000c1e1900 */
[----:B------:R-:W5:Y:S01]  /*24e0*/  @!P3 LDL R24, [R20+0x1c] ;  /* 0x00001c001418b983 */ /* 0x000f620000100800 */
[----:B0-----:R-:W-:-:S04]  /*24f0*/  @!P5 IMAD.WIDE.U32 R14, R27, 0x4, R14 ;  /* 0x000000041b0ed825 */ /* 0x001fc800078e000e */
[----:B------:R-:W-:Y:S02]  /*2500*/  @!P3 IMAD.IADD R27, R0, 0x1, R26 ;  /* 0x00000001001bb824 */ /* 0x000fe400078e021a */
[----:B------:R-:W5:Y:S01]  /*2510*/  @!P5 LDG.E R15, desc[UR10][R14.64] ;  /* 0x0000000a0e0fd981 */ /* 0x000f62000c1e1900 */
[----:B--2---:R-:W-:Y:S02]  /*2520*/  @!P1 FFMA R23, R12, R23, R17 ;  /* 0x000000170c179223 */ /* 0x004fe40000000011 */
[----:B------:R-:W0:Y:S02]  /*2530*/  @!P3 LDC.64 R16, c[0x0][0x390] ;  /* 0x0000e400ff10bb82 */ /* 0x000e240000000a00 */
[----:B0-----:R-:W-:-:S04]  /*2540*/  @!P3 IMAD.WIDE.U32 R16, R27, 0x4, R16 ;  /* 0x000000041b10b825 */ /* 0x001fc800078e0010 */
[----:B---3--:R-:W-:Y:S01]  /*2550*/  @!P2 FFMA R21, R12, R22, R21 ;  /* 0x000000160c15a223 */ /* 0x008fe20000000015 */
[----:B------:R-:W4:Y:S04]  /*2560*/  @!P4 LDL R27, [R20+0x14] ;  /* 0x00001400141bc983 */ /* 0x000f280000100800 */
[----:B------:R-:W5:Y:S04]  /*2570*/  @!P3 LDG.E R17, desc[UR10][R16.64] ;  /* 0x0000000a1011b981 */ /* 0x000f68000c1e1900 */
[----:B------:R-:W2:Y:S01]  /*2580*/  @!P5 LDL R22, [R20+0x18] ;  /* 0x000018001416d983 */ /* 0x000ea20000100800 */
[----:B------:R-:W-:-:S03]  /*2590*/  IADD3 R19, PT, PT, R19, 0x8, RZ ;  /* 0x0000000813137810 */ /* 0x000fc60007ffe0ff */
[----:B------:R1:W-:Y:S04]  /*25a0*/  @!P2 STL [R20+0x10], R21 ;  /* 0x000010151400a387 */ /* 0x0003e80000100800 */
[----:B------:R1:W-:Y:S01]  /*25b0*/  @!P1 STL [R20+0xc], R23 ;  /* 0x00000c1714009387 */ /* 0x0003e20000100800 */
[----:B------:R-:W-:Y:S01]  /*25c0*/  ISETP.NE.AND P1, PT, R19, R18, PT ;  /* 0x000000121300720c */ /* 0x000fe20003f25270 */
[C---:B----4-:R-:W-:Y:S01]  /*25d0*/  @!P4 FFMA R25, R12.reuse, R25, R27 ;  /* 0x000000190c19c223 */ /* 0x050fe2000000001b */
[C---:B-----5:R-:W-:Y:S01]  /*25e0*/  @!P3 FFMA R29, R12.reuse, R17, R24 ;  /* 0x000000110c1db223 */ /* 0x060fe20000000018 */
[----:B--2---:R-:W-:-:S03]  /*25f0*/  @!P5 FFMA R27, R12, R15, R22 ;  /* 0x0000000f0c1bd223 */ /* 0x004fc60000000016 */
[----:B------:R1:W-:Y:S04]  /*2600*/  @!P4 STL [R20+0x14], R25 ;  /* 0x000014191400c387 */ /* 0x0003e80000100800 */
[----:B------:R1:W-:Y:S04]  /*2610*/  @!P5 STL [R20+0x18], R27 ;  /* 0x0000181b1400d387 */ /* 0x0003e80000100800 */
[----:B------:R1:W-:Y:S01]  /*2620*/  @!P3 STL [R20+0x1c], R29 ;  /* 0x00001c1d1400b387 */ /* 0x0003e20000100800 */
[----:B------:R-:W-:Y:S05]  /*2630*/  @P1 BRA `(.L_x_31) ;  /* 0xfffffff800d01947 */ /* 0x000fea000383ffff */
[----:B------:R-:W-:-:S07]  /*2640*/  IMAD.MOV.U32 R22, RZ, RZ, R18 ;  /* 0x000000ffff167224 */ /* 0x000fce00078e0012 */
.L_x_30:
[----:B------:R-:W-:-:S13]  /*2650*/  ISETP.NE.AND P1, PT, R6, RZ, PT ;  /* 0x000000ff0600720c */ /* 0x000fda0003f25270 */
[----:B------:R-:W-:Y:S05]  /*2660*/  @!P1 BRA `(.L_x_32) ;  /* 0x0000000400449947 */ /* 0x000fea0003800000 */
[----:B------:R-:W-:-:S04]  /*2670*/  IADD3 R14, PT, PT, R6, -0x1, RZ ;  /* 0xffffffff060e7810 */ /* 0x000fc80007ffe0ff */
[----:B------:R-:W-:-:S13]  /*2680*/  ISETP.GE.U32.AND P1, PT, R14, 0x3, PT ;  /* 0x000000030e00780c */ /* 0x000fda0003f26070 */
[----:B------:R-:W-:Y:S05]  /*2690*/  @!P1 BRA `(.L_x_33) ;  /* 0x0000000000989947 */ /* 0x000fea0003800000 */
[----:B-1----:R-:W-:-:S04]  /*26a0*/  IMAD R29, R22, 0x20, R3 ;  /* 0x00000020161d7824 */ /* 0x002fc800078e0203 */
[C---:B------:R-:W-:Y:S01]  /*26b0*/  VIADD R25, R29.reuse, 0x40 ;  /* 0x000000401d197836 */ /* 0x040fe20000000000 */
[C---:B------:R-:W-:Y:S02]  /*26c0*/  IADD3 R27, PT, PT, R29.reuse, 0x20, RZ ;  /* 0x000000201d1b7810 */ /* 0x040fe40007ffe0ff */
[C---:B------:R-:W-:Y:S02]  /*26d0*/  IADD3 R23, PT, PT, R29.reuse, 0x60, RZ ;  /* 0x000000601d177810 */ /* 0x040fe40007ffe0ff */
[-C--:B------:R-:W-:Y:S02]  /*26e0*/  ISETP.GE.AND P1, PT, R29, R13.reuse, PT ;  /* 0x0000000d1d00720c */ /* 0x080fe40003f26270 */
[-C--:B------:R-:W-:Y:S02]  /*26f0*/  ISETP.GE.AND P2, PT, R27, R13.reuse, PT ;  /* 0x0000000d1b00720c */ /* 0x080fe40003f46270 */
[-C--:B------:R-:W-:Y:S02]  /*2700*/  ISETP.GE.AND P3, PT, R25, R13.reuse, PT ;  /* 0x0000000d1900720c */ /* 0x080fe40003f66270 */
[----:B------:R-:W-:-:S07]  /*2710*/  ISETP.GE.AND P4, PT, R23, R13, PT ;  /* 0x0000000d1700720c */ /* 0x000fce0003f86270 */
[----:B------:R-:W0:Y:S01]  /*2720*/  @!P1 LDC.64 R20, c[0x0][0x390] ;  /* 0x0000e400ff149b82 */ /* 0x000e220000000a00 */
[C---:B------:R-:W-:Y:S01]  /*2730*/  @!P1 IMAD.IADD R29, R0.reuse, 0x1, R29 ;  /* 0x00000001001d9824 */ /* 0x040fe200078e021d */
[C---:B------:R-:W-:Y:S02]  /*2740*/  @!P2 IADD3 R27, PT, PT, R0.reuse, R27, RZ ;  /* 0x0000001b001ba210 */ /* 0x040fe40007ffe0ff */
[C---:B------:R-:W-:Y:S02]  /*2750*/  @!P3 IMAD.IADD R25, R0.reuse, 0x1, R25 ;  /* 0x000000010019b824 */ /* 0x040fe400078e0219 */
[----:B------:R-:W-:Y:S02]  /*2760*/  @!P4 IADD3 R23, PT, PT, R0, R23, RZ ;  /* 0x000000170017c210 */ /* 0x000fe40007ffe0ff */
[----:B------:R-:W1:Y:S08]  /*2770*/  @!P2 LDC.64 R18, c[0x0][0x390] ;  /* 0x0000e400ff12ab82 */ /* 0x000e700000000a00 */
[----:B------:R-:W2:Y:S08]  /*2780*/  @!P3 LDC.64 R16, c[0x0][0x390] ;  /* 0x0000e400ff10bb82 */ /* 0x000eb00000000a00 */
[----:B------:R-:W3:Y:S01]  /*2790*/  @!P4 LDC.64 R14, c[0x0][0x390] ;  /* 0x0000e400ff0ecb82 */ /* 0x000ee20000000a00 */
[----:B0-----:R-:W-:-:S06]  /*27a0*/  @!P1 IMAD.WIDE.U32 R20, R29, 0x4, R20 ;  /* 0x000000041d149825 */ /* 0x001fcc00078e0014 */
[----:B------:R-:W5:Y:S01]  /*27b0*/  @!P1 LDG.E R21, desc[UR10][R20.64] ;  /* 0x0000000a14159981 */ /* 0x000f62000c1e1900 */
[----:B-1----:R-:W-:-:S06]  /*27c0*/  @!P2 IMAD.WIDE.U32 R18, R27, 0x4, R18 ;  /* 0x000000041b12a825 */ /* 0x002fcc00078e0012 */
[----:B------:R-:W4:Y:S01]  /*27d0*/  @!P2 LDG.E R19, desc[UR10][R18.64] ;  /* 0x0000000a1213a981 */ /* 0x000f22000c1e1900 */
[----:B--2---:R-:W-:-:S06]  /*27e0*/  @!P3 IMAD.WIDE.U32 R16, R25, 0x4, R16 ;  /* 0x000000041910b825 */ /* 0x004fcc00078e0010 */
[----:B------:R-:W2:Y:S01]  /*27f0*/  @!P3 LDG.E R17, desc[UR10][R16.64] ;  /* 0x0000000a1011b981 */ /* 0x000ea2000c1e1900 */
[----:B---3--:R-:W-:-:S04]  /*2800*/  @!P4 IMAD.WIDE.U32 R14, R23, 0x4, R14 ;  /* 0x00000004170ec825 */ /* 0x008fc800078e000e */
[C---:B------:R-:W-:Y:S02]  /*2810*/  IMAD R23, R22.reuse, 0x4, R8 ;  /* 0x0000000416177824 */ /* 0x040fe400078e0208 */
[----:B------:R-:W3:Y:S04]  /*2820*/  @!P4 LDG.E R15, desc[UR10][R14.64] ;  /* 0x0000000a0e0fc981 */ /* 0x000ee8000c1e1900 */
[----:B------:R-:W5:Y:S04]  /*2830*/  @!P1 LDL R25, [R23] ;  /* 0x0000000017199983 */ /* 0x000f680000100800 */
[----:B------:R-:W4:Y:S04]  /*2840*/  @!P2 LDL R26, [R23+0x4] ;  /* 0x00000400171aa983 */ /* 0x000f280000100800 */
[----:B------:R-:W2:Y:S04]  /*2850*/  @!P3 LDL R28, [R23+0x8] ;  /* 0x00000800171cb983 */ /* 0x000ea80000100800 */
[----:B------:R-:W3:Y:S01]  /*2860*/  @!P4 LDL R27, [R23+0xc] ;  /* 0x00000c00171bc983 */ /* 0x000ee20000100800 */
[----:B------:R-:W-:Y:S01]  /*2870*/  IADD3 R22, PT, PT, R22, 0x4, RZ ;  /* 0x0000000416167810 */ /* 0x000fe20007ffe0ff */
[C---:B-----5:R-:W-:Y:S01]  /*2880*/  @!P1 FFMA R24, R12.reuse, R21, R25 ;  /* 0x000000150c189223 */ /* 0x060fe20000000019 */
[C---:B----4-:R-:W-:Y:S01]  /*2890*/  @!P2 FFMA R26, R12.reuse, R19, R26 ;  /* 0x000000130c1aa223 */ /* 0x050fe2000000001a */
[C---:B--2---:R-:W-:Y:S01]  /*28a0*/  @!P3 FFMA R28, R12.reuse, R17, R28 ;  /* 0x000000110c1cb223 */ /* 0x044fe2000000001c */
[----:B---3--:R-:W-:-:S02]  /*28b0*/  @!P4 FFMA R20, R12, R15, R27 ;  /* 0x0000000f0c14c223 */ /* 0x008fc4000000001b */
[----:B------:R0:W-:Y:S04]  /*28c0*/  @!P1 STL [R23], R24 ;  /* 0x0000001817009387 */ /* 0x0001e80000100800 */
[----:B------:R0:W-:Y:S04]  /*28d0*/  @!P2 STL [R23+0x4], R26 ;  /* 0x0000041a1700a387 */ /* 0x0001e80000100800 */
[----:B------:R0:W-:Y:S04]  /*28e0*/  @!P3 STL [R23+0x8], R28 ;  /* 0x0000081c1700b387 */ /* 0x0001e80000100800 */
[----:B------:R0:W-:Y:S02]  /*28f0*/  @!P4 STL [R23+0xc], R20 ;  /* 0x00000c141700c387 */ /* 0x0001e40000100800 */
.L_x_33:
[----:B------:R-:W-:-:S13]  /*2900*/  LOP3.LUT P1, R14, R4, 0x3, RZ, 0xc0, !PT ;  /* 0x00000003040e7812 */ /* 0x000fda000782c0ff */
[----:B------:R-:W-:Y:S05]  /*2910*/  @!P1 BRA `(.L_x_32) ;  /* 0x0000000000989947 */ /* 0x000fea0003800000 */
[----:B------:R-:W-:Y:S02]  /*2920*/  ISETP.NE.AND P1, PT, R14, 0x1, PT ;  /* 0x000000010e00780c */ /* 0x000fe40003f25270 */
[----:B------:R-:W-:-:S04]  /*2930*/  LOP3.LUT R15, R4, 0x1, RZ, 0xc0, !PT ;  /* 0x00000001040f7812 */ /* 0x000fc800078ec0ff */
[----:B------:R-:W-:-:S07]  /*2940*/  ISETP.NE.U32.AND P3, PT, R15, 0x1, PT ;  /* 0x000000010f00780c */ /* 0x000fce0003f65070 */
[----:B------:R-:W-:Y:S06]  /*2950*/  @!P1 BRA `(.L_x_34) ;  /* 0x0000000000509947 */ /* 0x000fec0003800000 */
[C---:B------:R-:W-:Y:S02]  /*2960*/  IMAD R19, R22.reuse, 0x20, R3 ;  /* 0x0000002016137824 */ /* 0x040fe400078e0203 */
[----:B------:R-:W-:-:S03]  /*2970*/  IMAD R18, R22, 0x4, R8 ;  /* 0x0000000416127824 */ /* 0x000fc600078e0208 */
[C---:B-1----:R-:W-:Y:S02]  /*2980*/  IADD3 R21, PT, PT, R19.reuse, 0x20, RZ ;  /* 0x0000002013157810 */ /* 0x042fe40007ffe0ff */
[-C--:B------:R-:W-:Y:S02]  /*2990*/  ISETP.GE.AND P1, PT, R19, R13.reuse, PT ;  /* 0x0000000d1300720c */ /* 0x080fe40003f26270 */
[----:B------:R-:W-:-:S11]  /*29a0*/  ISETP.GE.AND P2, PT, R21, R13, PT ;  /* 0x0000000d1500720c */ /* 0x000fd60003f46270 */
[----:B------:R-:W1:Y:S01]  /*29b0*/  @!P1 LDC.64 R16, c[0x0][0x390] ;  /* 0x0000e400ff109b82 */ /* 0x000e620000000a00 */
[C---:B------:R-:W-:Y:S01]  /*29c0*/  @!P1 IMAD.IADD R19, R0.reuse, 0x1, R19 ;  /* 0x0000000100139824 */ /* 0x040fe200078e0213 */
[----:B------:R-:W-:Y:S01]  /*29d0*/  @!P2 IADD3 R21, PT, PT, R0, R21, RZ ;  /* 0x000000150015a210 */ /* 0x000fe20007ffe0ff */
[----:B0-----:R-:W2:Y:S05]  /*29e0*/  @!P2 LDL R20, [R18+0x4] ;  /* 0x000004001214a983 */ /* 0x001eaa0000100800 */
[----:B------:R-:W0:Y:S01]  /*29f0*/  @!P2 LDC.64 R14, c[0x0][0x390] ;  /* 0x0000e400ff0eab82 */ /* 0x000e220000000a00 */
[----:B-1----:R-:W-:Y:S02]  /*2a00*/  @!P1 IMAD.WIDE.U32 R16, R19, 0x4, R16 ;  /* 0x0000000413109825 */ /* 0x002fe400078e0010 */
[----:B------:R-:W3:Y:S04]  /*2a10*/  @!P1 LDL R19, [R18] ;  /* 0x0000000012139983 */ /* 0x000ee80000100800 */
[----:B------:R-:W3:Y:S01]  /*2a20*/  @!P1 LDG.E R17, desc[UR10][R16.64] ;  /* 0x0000000a10119981 */ /* 0x000ee2000c1e1900 */
[----:B0-----:R-:W-:-:S06]  /*2a30*/  @!P2 IMAD.WIDE.U32 R14, R21, 0x4, R14 ;  /* 0x00000004150ea825 */ /* 0x001fcc00078e000e */
[----:B------:R-:W2:Y:S01]  /*2a40*/  @!P2 LDG.E R15, desc[UR10][R14.64] ;  /* 0x0000000a0e0fa981 */ /* 0x000ea2000c1e1900 */
[----:B------:R-:W-:Y:S01]  /*2a50*/  IADD3 R22, PT, PT, R22, 0x2, RZ ;  /* 0x0000000216167810 */ /* 0x000fe20007ffe0ff */
[C---:B---3--:R-:W-:Y:S01]  /*2a60*/  @!P1 FFMA R19, R12.reuse, R17, R19 ;  /* 0x000000110c139223 */ /* 0x048fe20000000013 */
[----:B--2---:R-:W-:-:S04]  /*2a70*/  @!P2 FFMA R21, R12, R15, R20 ;  /* 0x0000000f0c15a223 */ /* 0x004fc80000000014 */
[----:B------:R2:W-:Y:S04]  /*2a80*/  @!P1 STL [R18], R19 ;  /* 0x0000001312009387 */ /* 0x0005e80000100800 */
[----:B------:R2:W-:Y:S02]  /*2a90*/  @!P2 STL [R18+0x4], R21 ;  /* 0x000004151200a387 */ /* 0x0005e40000100800 */
.L_x_34:
[----:B------:R-:W-:Y:S05]  /*2aa0*/  @P3 BRA `(.L_x_32) ;  /* 0x0000000000343947 */ /* 0x000fea0003800000 */
[----:B------:R-:W-:Y:S01]  /*2ab0*/  IMAD R16, R22, 0x20, R3 ;  /* 0x0000002016107824 */ /* 0x000fe200078e0203 */
[----:B------:R-:W-:Y:S04]  /*2ac0*/  BSSY.RECONVERGENT B0, `(.L_x_32) ;  /* 0x000000b000007945 */ /* 0x000fe80003800200 */
[----:B------:R-:W-:-:S13]  /*2ad0*/  ISETP.GE.AND P1, PT, R16, R13, PT ;  /* 0x0000000d1000720c */ /* 0x000fda0003f26270 */
[----:B------:R-:W-:Y:S05]  /*2ae0*/  @P1 BRA `(.L_x_35) ;  /* 0x0000000000201947 */ /* 0x000fea0003800000 */
[----:B------:R-:W3:Y:S01]  /*2af0*/  LDC.64 R14, c[0x0][0x390] ;  /* 0x0000e400ff0e7b82 */ /* 0x000ee20000000a00 */
[----:B------:R-:W-:Y:S01]  /*2b00*/  IADD3 R13, PT, PT, R0, R16, RZ ;  /* 0x00000010000d7210 */ /* 0x000fe20007ffe0ff */
[----:B------:R-:W-:-:S04]  /*2b10*/  IMAD R22, R22, 0x4, R8 ;  /* 0x0000000416167824 */ /* 0x000fc800078e0208 */
[----:B---3--:R-:W-:Y:S02]  /*2b20*/  IMAD.WIDE.U32 R14, R13, 0x4, R14 ;  /* 0x000000040d0e7825 */ /* 0x008fe400078e000e */
[----:B------:R-:W3:Y:S04]  /*2b30*/  LDL R13, [R22] ;  /* 0x00000000160d7983 */ /* 0x000ee80000100800 */
[----:B------:R-:W3:Y:S02]  /*2b40*/  LDG.E R15, desc[UR10][R14.64] ;  /* 0x0000000a0e0f7981 */ /* 0x000ee4000c1e1900 */
[----:B---3--:R-:W-:-:S05]  /*2b50*/  FFMA R13, R12, R15, R13 ;  /* 0x0000000f0c0d7223 */ /* 0x008fca000000000d */
[----:B------:R3:W-:Y:S02]  /*2b60*/  STL [R22], R13 ;  /* 0x0000000d16007387 */ /* 0x0007e40000100800 */
.L_x_35:
[----:B------:R-:W-:Y:S05]  /*2b70*/  BSYNC.RECONVERGENT B0 ;  /* 0x0000000000007941 */ /* 0x000fea0003800200 */
.L_x_32:
[----:B------:R-:W-:Y:S05]  /*2b80*/  @P0 BRA `(.L_x_36) ;  /* 0xfffffff400480947 */ /* 0x000fea000383ffff */
.L_x_26:
[----:B------:R-:W3:Y:S02]  /*2b90*/  LDCU UR5, c[0x0][0x3ac] ;  /* 0x00007580ff0577ac */ /* 0x000ee40008000800 */
[----:B---3--:R-:W-:-:S04]  /*2ba0*/  MOV R0, UR5 ;  /* 0x0000000500007c02 */ /* 0x008fc80008000f00 */
[----:B------:R-:W-:-:S13]  /*2bb0*/  ISETP.GE.AND P0, PT, R0, 0x20, PT ;  /* 0x000000200000780c */ /* 0x000fda0003f06270 */
[----:B------:R-:W-:Y:S05]  /*2bc0*/  @!P0 EXIT ;  /* 0x000000000000894d */ /* 0x000fea0003800000 */
[C---:B-1----:R-:W-:Y:S01]  /*2bd0*/  VIADD R6, R4.reuse, 0xffffffff ;  /* 0xffffffff04067836 */ /* 0x042fe20000000000 */
[----:B0-----:R-:W-:Y:S01]  /*2be0*/  LOP3.LUT R14, R4, 0x7, RZ, 0xc0, !PT ;  /* 0x00000007040e7812 */ /* 0x001fe200078ec0ff */
[----:B------:R-:W-:Y:S02]  /*2bf0*/  IMAD R2, R2, R0, R5 ;  /* 0x0000000002027224 */ /* 0x000fe400078e0205 */
[----:B------:R-:W-:Y:S01]  /*2c00*/  HFMA2 R5, -RZ, RZ, 0, 0 ;  /* 0x00000000ff057431 */ /* 0x000fe200000001ff */
[----:B------:R-:W-:Y:S02]  /*2c10*/  ISETP.GE.U32.AND P1, PT, R6, 0x7, PT ;  /* 0x000000070600780c */ /* 0x000fe40003f26070 */
[----:B------:R-:W-:-:S11]  /*2c20*/  ISETP.NE.AND P0, PT, R14, RZ, PT ;  /* 0x000000ff0e00720c */ /* 0x000fd60003f05270 */
[----:B------:R-:W-:Y:S05]  /*2c30*/  @!P1 BRA `(.L_x_37) ;  /* 0x0000000000a89947 */ /* 0x000fea0003800000 */
[----:B------:R-:W0:Y:S01]  /*2c40*/  LDC R0, c[0x0][0x3ac] ;  /* 0x0000eb00ff007b82 */ /* 0x000e220000000800 */
[----:B------:R-:W-:Y:S01]  /*2c50*/  LOP3.LUT R5, R4, 0x3fffff8, RZ, 0xc0, !PT ;  /* 0x03fffff804057812 */ /* 0x000fe200078ec0ff */
[----:B--2---:R-:W-:-:S06]  /*2c60*/  IMAD.MOV.U32 R12, RZ, RZ, RZ ;  /* 0x000000ffff0c7224 */ /* 0x004fcc00078e00ff */
[----:B------:R-:W1:Y:S02]  /*2c70*/  LDC.64 R6, c[0x0][0x398] ;  /* 0x0000e600ff067b82 */ /* 0x000e640000000a00 */
.L_x_38:
[----:B------:R-:W-:-:S04]  /*2c80*/  LEA R19, R12, R3, 0x5 ;  /* 0x000000030c137211 */ /* 0x000fc800078e28ff */
[C---:B0-----:R-:W-:Y:S01]  /*2c90*/  ISETP.GE.AND P6, PT, R19.reuse, R0, PT ;  /* 0x000000001300720c */ /* 0x041fe20003fc6270 */
[----:B------:R-:W-:-:S05]  /*2ca0*/  VIADD R9, R19, 0x20 ;  /* 0x0000002013097836 */ /* 0x000fca0000000000 */
[----:B------:R-:W-:Y:S02]  /*2cb0*/  ISETP.GE.AND P1, PT, R9, R0, PT ;  /* 0x000000000900720c */ /* 0x000fe40003f26270 */
[----:B------:R-:W-:-:S05]  /*2cc0*/  LEA R9, R12, R8, 0x2 ;  /* 0x000000080c097211 */ /* 0x000fca00078e10ff */
[----:B------:R-:W2:Y:S06]  /*2cd0*/  @!P6 LDL R13, [R9] ;  /* 0x00000000090de983 */ /* 0x000eac0000100800 */
[----:B------:R-:W3:Y:S01]  /*2ce0*/  @!P1 LDL R21, [R9+0x4] ;  /* 0x0000040009159983 */ /* 0x000ee20000100800 */
[C---:B------:R-:W-:Y:S01]  /*2cf0*/  VIADD R15, R19.reuse, 0x40 ;  /* 0x00000040130f7836 */ /* 0x040fe20000000000 */
[----:B------:R-:W-:Y:S01]  /*2d00*/  IADD3 R17, PT, PT, R19, 0x60, RZ ;  /* 0x0000006013117810 */ /* 0x000fe20007ffe0ff */
[----:B------:R-:W-:-:S03]  /*2d10*/  IMAD.IADD R11, R2, 0x1, R19 ;  /* 0x00000001020b7824 */ /* 0x000fc600078e0213 */
[-C--:B------:R-:W-:Y:S01]  /*2d20*/  ISETP.GE.AND P2, PT, R15, R0.reuse, PT ;  /* 0x000000000f00720c */ /* 0x080fe20003f46270 */
[----:B-1----:R-:W-:Y:S01]  /*2d30*/  IMAD.WIDE R10, R11, 0x4, R6 ;  /* 0x000000040b0a7825 */ /* 0x002fe200078e0206 */
[----:B------:R-:W-:Y:S02]  /*2d40*/  IADD3 R15, PT, PT, R19, 0x80, RZ ;  /* 0x00000080130f7810 */ /* 0x000fe40007ffe0ff */
[-C--:B------:R-:W-:Y:S01]  /*2d50*/  ISETP.GE.AND P3, PT, R17, R0.reuse, PT ;  /* 0x000000001100720c */ /* 0x080fe20003f66270 */
[----:B------:R-:W-:Y:S01]  /*2d60*/  VIADD R17, R19, 0xa0 ;  /* 0x000000a013117836 */ /* 0x000fe20000000000 */
[-C--:B------:R-:W-:Y:S02]  /*2d70*/  ISETP.GE.AND P4, PT, R15, R0.reuse, PT ;  /* 0x000000000f00720c */ /* 0x080fe40003f86270 */
[----:B------:R-:W-:Y:S02]  /*2d80*/  IADD3 R15, PT, PT, R19, 0xc0, RZ ;  /* 0x000000c0130f7810 */ /* 0x000fe40007ffe0ff */
[----:B------:R-:W-:Y:S01]  /*2d90*/  ISETP.GE.AND P5, PT, R17, R0, PT ;  /* 0x000000001100720c */ /* 0x000fe20003fa6270 */
[----:B------:R-:W-:-:S06]  /*2da0*/  VIADD R17, R19, 0xe0 ;  /* 0x000000e013117836 */ /* 0x000fcc0000000000 */
[----:B------:R-:W5:Y:S06]  /*2db0*/  @!P3 LDL R19, [R9+0xc] ;  /* 0x00000c000913b983 */ /* 0x000f6c0000100800 */
[----:B------:R-:W4:Y:S04]  /*2dc0*/  @!P5 LDL R23, [R9+0x14] ;  /* 0x000014000917d983 */ /* 0x000f280000100800 */
[----:B--2---:R0:W-:Y:S01]  /*2dd0*/  @!P6 STG.E desc[UR10][R10.64], R13 ;  /* 0x0000000d0a00e986 */ /* 0x0041e2000c10190a */
[----:B------:R-:W-:-:S03]  /*2de0*/  ISETP.GE.AND P6, PT, R15, R0, PT ;  /* 0x000000000f00720c */ /* 0x000fc60003fc6270 */
[----:B------:R-:W2:Y:S04]  /*2df0*/  @!P4 LDL R15, [R9+0x10] ;  /* 0x00001000090fc983 */ /* 0x000ea80000100800 */
[----:B---3--:R0:W-:Y:S01]  /*2e00*/  @!P1 STG.E desc[UR10][R10.64+0x80], R21 ;  /* 0x000080150a009986 */ /* 0x0081e2000c10190a */
[----:B------:R-:W-:-:S03]  /*2e10*/  ISETP.GE.AND P1, PT, R17, R0, PT ;  /* 0x000000001100720c */ /* 0x000fc60003f26270 */
[----:B------:R-:W3:Y:S04]  /*2e20*/  @!P2 LDL R17, [R9+0x8] ;  /* 0x000008000911a983 */ /* 0x000ee80000100800 */
[----:B------:R-:W3:Y:S06]  /*2e30*/  @!P6 LDL R25, [R9+0x18] ;  /* 0x000018000919e983 */ /* 0x000eec0000100800 */
[----:B------:R-:W3:Y:S01]  /*2e40*/  @!P1 LDL R27, [R9+0x1c] ;  /* 0x00001c00091b9983 */ /* 0x000ee20000100800 */
[----:B------:R-:W-:-:S03]  /*2e50*/  IADD3 R12, PT, PT, R12, 0x8, RZ ;  /* 0x000000080c0c7810 */ /* 0x000fc60007ffe0ff */
[----:B-----5:R0:W-:Y:S04]  /*2e60*/  @!P3 STG.E desc[UR10][R10.64+0x180], R19 ;  /* 0x000180130a00b986 */ /* 0x0201e8000c10190a */
[----:B----4-:R0:W-:Y:S04]  /*2e70*/  @!P5 STG.E desc[UR10][R10.64+0x280], R23 ;  /* 0x000280170a00d986 */ /* 0x0101e8000c10190a */
[----:B--2---:R0:W-:Y:S04]  /*2e80*/  @!P4 STG.E desc[UR10][R10.64+0x200], R15 ;  /* 0x0002000f0a00c986 */ /* 0x0041e8000c10190a */
[----:B---3--:R0:W-:Y:S04]  /*2e90*/  @!P2 STG.E desc[UR10][R10.64+0x100], R17 ;  /* 0x000100110a00a986 */ /* 0x0081e8000c10190a */
[----:B------:R0:W-:Y:S04]  /*2ea0*/  @!P6 STG.E desc[UR10][R10.64+0x300], R25 ;  /* 0x000300190a00e986 */ /* 0x0001e8000c10190a */
[----:B------:R0:W-:Y:S01]  /*2eb0*/  @!P1 STG.E desc[UR10][R10.64+0x380], R27 ;  /* 0x0003801b0a009986 */ /* 0x0001e2000c10190a */
[----:B------:R-:W-:-:S13]  /*2ec0*/  ISETP.NE.AND P1, PT, R12, R5, PT ;  /* 0x000000050c00720c */ /* 0x000fda0003f25270 */
[----:B0-----:R-:W-:Y:S05]  /*2ed0*/  @P1 BRA `(.L_x_38) ;  /* 0xfffffffc00681947 */ /* 0x001fea000383ffff */
.L_x_37:
[----:B------:R-:W-:Y:S05]  /*2ee0*/  @!P0 EXIT ;  /* 0x000000000000894d */ /* 0x000fea0003800000 */
[----:B------:R-:W-:Y:S02]  /*2ef0*/  ISETP.GE.U32.AND P0, PT, R14, 0x4, PT ;  /* 0x000000040e00780c */ /* 0x000fe40003f06070 */
[----:B------:R-:W-:-:S04]  /*2f00*/  LOP3.LUT R10, R4, 0x3, RZ, 0xc0, !PT ;  /* 0x00000003040a7812 */ /* 0x000fc800078ec0ff */
[----:B------:R-:W-:-:S07]  /*2f10*/  ISETP.NE.AND P4, PT, R10, RZ, PT ;  /* 0x000000ff0a00720c */ /* 0x000fce0003f85270 */
[----:B------:R-:W-:Y:S06]  /*2f20*/  @!P0 BRA `(.L_x_39) ;  /* 0x0000000000548947 */ /* 0x000fec0003800000 */
[----:B------:R-:W-:-:S04]  /*2f30*/  IMAD R17, R5, 0x20, R3 ;  /* 0x0000002005117824 */ /* 0x000fc800078e0203 */
[C---:B------:R-:W-:Y:S01]  /*2f40*/  VIADD R9, R17.reuse, 0x40 ;  /* 0x0000004011097836 */ /* 0x040fe20000000000 */
[C---:B------:R-:W-:Y:S02]  /*2f50*/  IADD3 R7, PT, PT, R17.reuse, 0x20, RZ ;  /* 0x0000002011077810 */ /* 0x040fe40007ffe0ff */
[C---:B--2---:R-:W-:Y:S02]  /*2f60*/  IADD3 R11, PT, PT, R17.reuse, 0x60, RZ ;  /* 0x00000060110b7810 */ /* 0x044fe40007ffe0ff */
[-C--:B------:R-:W-:Y:S02]  /*2f70*/  ISETP.GE.AND P0, PT, R17, R0.reuse, PT ;  /* 0x000000001100720c */ /* 0x080fe40003f06270 */
[-C--:B------:R-:W-:Y:S02]  /*2f80*/  ISETP.GE.AND P1, PT, R7, R0.reuse, PT ;  /* 0x000000000700720c */ /* 0x080fe40003f26270 */
[-C--:B------:R-:W-:Y:S01]  /*2f90*/  ISETP.GE.AND P2, PT, R9, R0.reuse, PT ;  /* 0x000000000900720c */ /* 0x080fe20003f46270 */
[----:B------:R-:W-:Y:S01]  /*2fa0*/  IMAD R9, R5, 0x4, R8 ;  /* 0x0000000405097824 */ /* 0x000fe200078e0208 */
[----:B------:R-:W-:Y:S01]  /*2fb0*/  ISETP.GE.AND P3, PT, R11, R0, PT ;  /* 0x000000000b00720c */ /* 0x000fe20003f66270 */
[----:B------:R-:W0:Y:S06]  /*2fc0*/  LDC.64 R6, c[0x0][0x398] ;  /* 0x0000e600ff067b82 */ /* 0x000e2c0000000a00 */
[----:B------:R-:W2:Y:S04]  /*2fd0*/  @!P0 LDL R13, [R9] ;  /* 0x00000000090d8983 */ /* 0x000ea80000100800 */
[----:B------:R-:W3:Y:S04]  /*2fe0*/  @!P1 LDL R19, [R9+0x4] ;  /* 0x0000040009139983 */ /* 0x000ee80000100800 */
[----:B------:R-:W5:Y:S04]  /*2ff0*/  @!P2 LDL R15, [R9+0x8] ;  /* 0x00000800090fa983 */ /* 0x000f680000100800 */
[----:B------:R-:W4:Y:S01]  /*3000*/  @!P3 LDL R21, [R9+0xc] ;  /* 0x00000c000915b983 */ /* 0x000f220000100800 */
[----:B------:R-:W-:Y:S01]  /*3010*/  IADD3 R11, PT, PT, R2, R17, RZ ;  /* 0x00000011020b7210 */ /* 0x000fe20007ffe0ff */
[----:B------:R-:W-:-:S04]  /*3020*/  VIADD R5, R5, 0x4 ;  /* 0x0000000405057836 */ /* 0x000fc80000000000 */
[----:B0-----:R-:W-:-:S05]  /*3030*/  IMAD.WIDE R6, R11, 0x4, R6 ;  /* 0x000000040b067825 */ /* 0x001fca00078e0206 */
[----:B--2---:R0:W-:Y:S04]  /*3040*/  @!P0 STG.E desc[UR10][R6.64], R13 ;  /* 0x0000000d06008986 */ /* 0x0041e8000c10190a */
[----:B---3--:R0:W-:Y:S04]  /*3050*/  @!P1 STG.E desc[UR10][R6.64+0x80], R19 ;  /* 0x0000801306009986 */ /* 0x0081e8000c10190a */
[----:B-----5:R0:W-:Y:S04]  /*3060*/  @!P2 STG.E desc[UR10][R6.64+0x100], R15 ;  /* 0x0001000f0600a986 */ /* 0x0201e8000c10190a */
[----:B----4-:R0:W-:Y:S02]  /*3070*/  @!P3 STG.E desc[UR10][R6.64+0x180], R21 ;  /* 0x000180150600b986 */ /* 0x0101e4000c10190a */
.L_x_39:
[----:B------:R-:W-:Y:S05]  /*3080*/  @!P4 EXIT ;  /* 0x000000000000c94d */ /* 0x000fea0003800000 */
[----:B------:R-:W-:Y:S02]  /*3090*/  ISETP.NE.AND P0, PT, R10, 0x1, PT ;  /* 0x000000010a00780c */ /* 0x000fe40003f05270 */
[----:B------:R-:W-:-:S04]  /*30a0*/  LOP3.LUT R4, R4, 0x1, RZ, 0xc0, !PT ;  /* 0x0000000104047812 */ /* 0x000fc800078ec0ff */
[----:B------:R-:W-:-:S07]  /*30b0*/  ISETP.NE.U32.AND P2, PT, R4, 0x1, PT ;  /* 0x000000010400780c */ /* 0x000fce0003f45070 */
[----:B------:R-:W-:Y:S06]  /*30c0*/  @!P0 BRA `(.L_x_40) ;  /* 0x0000000000348947 */ /* 0x000fec0003800000 */
[C---:B------:R-:W-:Y:S02]  /*30d0*/  LEA R9, R5.reuse, R3, 0x5 ;  /* 0x0000000305097211 */ /* 0x040fe400078e28ff */
[----:B------:R-:W-:Y:S02]  /*30e0*/  LEA R4, R5, R8, 0x2 ;  /* 0x0000000805047211 */ /* 0x000fe400078e10ff */
[C---:B------:R-:W-:Y:S01]  /*30f0*/  ISETP.GE.AND P0, PT, R9.reuse, R0, PT ;  /* 0x000000000900720c */ /* 0x040fe20003f06270 */
[----:B0-----:R-:W-:-:S05]  /*3100*/  VIADD R7, R9, 0x20 ;  /* 0x0000002009077836 */ /* 0x001fca0000000000 */
[----:B------:R-:W-:Y:S02]  /*3110*/  ISETP.GE.AND P1, PT, R7, R0, PT ;  /* 0x000000000700720c */ /* 0x000fe40003f26270 */
[----:B------:R-:W0:Y:S05]  /*3120*/  LDC.64 R6, c[0x0][0x398] ;  /* 0x0000e600ff067b82 */ /* 0x000e2a0000000a00 */
[----:B--2---:R-:W2:Y:S06]  /*3130*/  @!P0 LDL R11, [R4] ;  /* 0x00000000040b8983 */ /* 0x004eac0000100800 */
[----:B------:R-:W3:Y:S01]  /*3140*/  @!P1 LDL R13, [R4+0x4] ;  /* 0x00000400040d9983 */ /* 0x000ee20000100800 */
[----:B------:R-:W-:Y:S01]  /*3150*/  IMAD.IADD R9, R2, 0x1, R9 ;  /* 0x0000000102097824 */ /* 0x000fe200078e0209 */
[----:B------:R-:W-:-:S03]  /*3160*/  IADD3 R5, PT, PT, R5, 0x2, RZ ;  /* 0x0000000205057810 */ /* 0x000fc60007ffe0ff */
[----:B0-----:R-:W-:-:S05]  /*3170*/  IMAD.WIDE R6, R9, 0x4, R6 ;  /* 0x0000000409067825 */ /* 0x001fca00078e0206 */
[----:B--2---:R1:W-:Y:S04]  /*3180*/  @!P0 STG.E desc[UR10][R6.64], R11 ;  /* 0x0000000b06008986 */ /* 0x0043e8000c10190a */
[----:B---3--:R1:W-:Y:S02]  /*3190*/  @!P1 STG.E desc[UR10][R6.64+0x80], R13 ;  /* 0x0000800d06009986 */ /* 0x0083e4000c10190a */
.L_x_40:
[----:B------:R-:W-:Y:S05]  /*31a0*/  @P2 EXIT ;  /* 0x000000000000294d */ /* 0x000fea0003800000 */
[----:B------:R-:W-:-:S05]  /*31b0*/  IMAD R3, R5, 0x20, R3 ;  /* 0x0000002005037824 */ /* 0x000fca00078e0203 */
[----:B------:R-:W-:-:S13]  /*31c0*/  ISETP.GE.AND P0, PT, R3, R0, PT ;  /* 0x000000000300720c */ /* 0x000fda0003f06270 */
[----:B------:R-:W-:Y:S05]  /*31d0*/  @P0 EXIT ;  /* 0x000000000000094d */ /* 0x000fea0003800000 */
[----:B------:R-:W-:Y:S02]  /*31e0*/  LEA R8, R5, R8, 0x2 ;  /* 0x0000000805087211 */ /* 0x000fe400078e10ff */
[----:B------:R-:W3:Y:S03]  /*31f0*/  LDC.64 R4, c[0x0][0x398] ;  /* 0x0000e600ff047b82 */ /* 0x000ee60000000a00 */
[----:B01----:R-:W5:Y:S01]  /*3200*/  LDL R7, [R8] ;  /* 0x0000000008077983 */ /* 0x003f620000100800 */
[----:B------:R-:W-:-:S04]  /*3210*/  IMAD.IADD R3, R2, 0x1, R3 ;  /* 0x0000000102037824 */ /* 0x000fc800078e0203 */
[----:B---3--:R-:W-:-:S05]  /*3220*/  IMAD.WIDE R2, R3, 0x4, R4 ;  /* 0x0000000403027825 */ /* 0x008fca00078e0204 */
[----:B-----5:R-:W-:Y:S01]  /*3230*/  STG.E desc[UR10][R2.64], R7 ;  /* 0x0000000702007986 */ /* 0x020fe2000c10190a */
[----:B------:R-:W-:Y:S05]  /*3240*/  EXIT ;  /* 0x000000000000794d */ /* 0x000fea0003800000 */
        .weak           $__internal_0_$__cuda_sm20_rcp_rn_f32_slowpath
        .type           $__internal_0_$__cuda_sm20_rcp_rn_f32_slowpath,@function
        .size           $__internal_0_$__cuda_sm20_rcp_rn_f32_slowpath,($__internal_1_$__cuda_sm20_sqrt_rn_f32_slowpath - $__internal_0_$__cuda_sm20_rcp_rn_f32_slowpath)
$__internal_0_$__cuda_sm20_rcp_rn_f32_slowpath:
[----:B------:R-:W-:Y:S01]  /*3250*/  SHF.L.U32 R6, R0, 0x1, RZ ;  /* 0x0000000100067819 */ /* 0x000fe200000006ff */
[----:B------:R-:W-:Y:S03]  /*3260*/  BSSY.RECONVERGENT B1, `(.L_x_41) ;  /* 0x0000030000017945 */ /* 0x000fe60003800200 */
[----:B------:R-:W-:-:S04]  /*3270*/  SHF.R.U32.HI R6, RZ, 0x18, R6 ;  /* 0x00000018ff067819 */ /* 0x000fc80000011606 */
[----:B------:R-:W-:-:S13]  /*3280*/  ISETP.NE.U32.AND P0, PT, R6, RZ, PT ;  /* 0x000000ff0600720c */ /* 0x000fda0003f05070 */
[----:B------:R-:W-:Y:S05]  /*3290*/  @P0 BRA `(.L_x_42) ;  /* 0x0000000000280947 */ /* 0x000fea0003800000 */
[----:B------:R-:W-:-:S05]  /*32a0*/  IMAD.SHL.U32 R6, R0, 0x2, RZ ;  /* 0x0000000200067824 */ /* 0x000fca00078e00ff */
[----:B------:R-:W-:-:S13]  /*32b0*/  ISETP.NE.AND P0, PT, R6, RZ, PT ;  /* 0x000000ff0600720c */ /* 0x000fda0003f05270 */
[----:B------:R-:W-:Y:S01]  /*32c0*/  @P0 FFMA R11, R0, 1.84467440737095516160e+19, RZ ;  /* 0x5f800000000b0823 */ /* 0x000fe200000000ff */
[----:B------:R-:W-:Y:S08]  /*32d0*/  @!P0 MUFU.RCP R9, R0 ;  /* 0x0000000000098308 */ /* 0x000ff00000001000 */
[----:B------:R-:W0:Y:S02]  /*32e0*/  @P0 MUFU.RCP R6, R11 ;  /* 0x0000000b00060308 */ /* 0x000e240000001000 */
[----:B0-----:R-:W-:-:S04]  /*32f0*/  @P0 FFMA R12, R11, R6, -1 ;  /* 0xbf8000000b0c0423 */ /* 0x001fc80000000006 */
[----:B------:R-:W-:-:S04]  /*3300*/  @P0 FADD.FTZ R13, -R12, -RZ ;  /* 0x800000ff0c0d0221 */ /* 0x000fc80000010100 */
[----:B------:R-:W-:-:S04]  /*3310*/  @P0 FFMA R6, R6, R13, R6 ;  /* 0x0000000d06060223 */ /* 0x000fc80000000006 */
[----:B------:R-:W-:Y:S01]  /*3320*/  @P0 FFMA R9, R6, 1.84467440737095516160e+19, RZ ;  /* 0x5f80000006090823 */ /* 0x000fe200000000ff */
[----:B------:R-:W-:Y:S06]  /*3330*/  BRA `(.L_x_43) ;  /* 0x0000000000887947 */ /* 0x000fec0003800000 */
.L_x_42:
[----:B------:R-:W-:-:S04]  /*3340*/  IADD3 R9, PT, PT, R6, -0xfd, RZ ;  /* 0xffffff0306097810 */ /* 0x000fc80007ffe0ff */
[----:B------:R-:W-:-:S13]  /*3350*/  ISETP.GT.U32.AND P0, PT, R9, 0x1, PT ;  /* 0x000000010900780c */ /* 0x000fda0003f04070 */
[----:B------:R-:W-:Y:S05]  /*3360*/  @P0 BRA `(.L_x_44) ;  /* 0x0000000000780947 */ /* 0x000fea0003800000 */
[----:B------:R-:W-:Y:S01]  /*3370*/  LOP3.LUT R11, R0, 0x7fffff, RZ, 0xc0, !PT ;  /* 0x007fffff000b7812 */ /* 0x000fe200078ec0ff */
[----:B------:R-:W-:-:S03]  /*3380*/  IMAD.MOV.U32 R16, RZ, RZ, 0x3 ;  /* 0x00000003ff107424 */ /* 0x000fc600078e00ff */
[----:B------:R-:W-:Y:S02]  /*3390*/  LOP3.LUT R11, R11, 0x3f800000, RZ, 0xfc, !PT ;  /* 0x3f8000000b0b7812 */ /* 0x000fe400078efcff */
[----:B------:R-:W-:Y:S02]  /*33a0*/  SHF.L.U32 R15, R16, R9, RZ ;  /* 0x00000009100f7219 */ /* 0x000fe400000006ff */
[----:B------:R-:W0:Y:S02]  /*33b0*/  MUFU.RCP R12, R11 ;  /* 0x0000000b000c7308 */ /* 0x000e240000001000 */
[----:B0-----:R-:W-:-:S04]  /*33c0*/  FFMA R13, R11, R12, -1 ;  /* 0xbf8000000b0d7423 */ /* 0x001fc8000000000c */
[----:B------:R-:W-:-:S04]  /*33d0*/  FADD.FTZ R13, -R13, -RZ ;  /* 0x800000ff0d0d7221 */ /* 0x000fc80000010100 */
[CCC-:B------:R-:W-:Y:S01]  /*33e0*/  FFMA.RM R14, R12.reuse, R13.reuse, R12.reuse ;  /* 0x0000000d0c0e7223 */ /* 0x1c0fe2000000400c */
[----:B------:R-:W-:-:S04]  /*33f0*/  FFMA.RP R13, R12, R13, R12 ;  /* 0x0000000d0c0d7223 */ /* 0x000fc8000000800c */
[C---:B------:R-:W-:Y:S02]  /*3400*/  LOP3.LUT R12, R14.reuse, 0x7fffff, RZ, 0xc0, !PT ;  /* 0x007fffff0e0c7812 */ /* 0x040fe400078ec0ff */
[----:B------:R-:W-:Y:S02]  /*3410*/  FSETP.NEU.FTZ.AND P0, PT, R14, R13, PT ;  /* 0x0000000d0e00720b */ /* 0x000fe40003f1d000 */
[----:B------:R-:W-:Y:S02]  /*3420*/  LOP3.LUT R12, R12, 0x800000, RZ, 0xfc, !PT ;  /* 0x008000000c0c7812 */ /* 0x000fe400078efcff */
[----:B------:R-:W-:Y:S02]  /*3430*/  SEL R13, RZ, 0xffffffff, !P0 ;  /* 0xffffffffff0d7807 */ /* 0x000fe40004000000 */
[----:B------:R-:W-:Y:S02]  /*3440*/  LOP3.LUT R14, R15, R12, RZ, 0xc0, !PT ;  /* 0x0000000c0f0e7212 */ /* 0x000fe400078ec0ff */
[----:B------:R-:W-:-:S02]  /*3450*/  IADD3 R13, PT, PT, -R13, RZ, RZ ;  /* 0x000000ff0d0d7210 */ /* 0x000fc40007ffe1ff */
[-C--:B------:R-:W-:Y:S02]  /*3460*/  SHF.R.U32.HI R14, RZ, R9.reuse, R14 ;  /* 0x00000009ff0e7219 */ /* 0x080fe4000001160e */
[----:B------:R-:W-:Y:S02]  /*3470*/  LOP3.LUT P1, RZ, R13, R9, R12, 0xf8, !PT ;  /* 0x000000090dff7212 */ /* 0x000fe4000782f80c */
[C---:B------:R-:W-:Y:S02]  /*3480*/  LOP3.LUT P0, RZ, R14.reuse, 0x1, RZ, 0xc0, !PT ;  /* 0x000000010eff7812 */ /* 0x040fe4000780c0ff */
[----:B------:R-:W-:-:S04]  /*3490*/  LOP3.LUT P2, RZ, R14, 0x2, RZ, 0xc0, !PT ;  /* 0x000000020eff7812 */ /* 0x000fc8000784c0ff */
[----:B------:R-:W-:Y:S02]  /*34a0*/  PLOP3.LUT P0, PT, P0, P1, P2, 0xe0, 0x0 ;  /* 0x000000000000781c */ /* 0x000fe40000703c20 */
[----:B------:R-:W-:Y:S02]  /*34b0*/  LOP3.LUT P1, RZ, R0, 0x7fffff, RZ, 0xc0, !PT ;  /* 0x007fffff00ff7812 */ /* 0x000fe4000782c0ff */
[----:B------:R-:W-:-:S05]  /*34c0*/  SEL R9, RZ, 0x1, !P0 ;  /* 0x00000001ff097807 */ /* 0x000fca0004000000 */
[----:B------:R-:W-:-:S05]  /*34d0*/  IMAD.MOV R9, RZ, RZ, -R9 ;  /* 0x000000ffff097224 */ /* 0x000fca00078e0a09 */
[----:B------:R-:W-:Y:S02]  /*34e0*/  ISETP.GE.AND P0, PT, R9, RZ, PT ;  /* 0x000000ff0900720c */ /* 0x000fe40003f06270 */
[----:B------:R-:W-:-:S04]  /*34f0*/  IADD3 R9, PT, PT, R6, -0xfc, RZ ;  /* 0xffffff0406097810 */ /* 0x000fc80007ffe0ff */
[----:B------:R-:W-:-:S07]  /*3500*/  SHF.R.U32.HI R9, RZ, R9, R12 ;  /* 0x00000009ff097219 */ /* 0x000fce000001160c */
[----:B------:R-:W-:-:S05]  /*3510*/  @!P0 VIADD R9, R9, 0x1 ;  /* 0x0000000109098836 */ /* 0x000fca0000000000 */
[----:B------:R-:W-:-:S04]  /*3520*/  @!P1 SHF.L.U32 R9, R9, 0x1, RZ ;  /* 0x0000000109099819 */ /* 0x000fc800000006ff */
[----:B------:R-:W-:Y:S01]  /*3530*/  LOP3.LUT R9, R9, 0x80000000, R0, 0xf8, !PT ;  /* 0x8000000009097812 */ /* 0x000fe200078ef800 */
[----:B------:R-:W-:Y:S06]  /*3540*/  BRA `(.L_x_43) ;  /* 0x0000000000047947 */ /* 0x000fec0003800000 */
.L_x_44:
[----:B------:R0:W1:Y:S02]  /*3550*/  MUFU.RCP R9, R0 ;  /* 0x0000000000097308 */ /* 0x0000640000001000 */
.L_x_43:
[----:B------:R-:W-:Y:S05]  /*3560*/  BSYNC.RECONVERGENT B1 ;  /* 0x0000000000017941 */ /* 0x000fea0003800200 */
.L_x_41:
[----:B------:R-:W-:-:S04]  /*3570*/  IMAD.MOV.U32 R11, RZ, RZ, 0x0 ;  /* 0x00000000ff0b7424 */ /* 0x000fc800078e00ff */
[----:B01----:R-:W-:Y:S05]  /*3580*/  RET.REL.NODEC R10 `(_Z24parallel_cross_attentionPKfS0_S0_Pfiiii) ;  /* 0xffffffc80a9c7950 */ /* 0x003fea0003c3ffff */
        .weak           $__internal_1_$__cuda_sm20_sqrt_rn_f32_slowpath
        .type           $__internal_1_$__cuda_sm20_sqrt_rn_f32_slowpath,@function
        .size           $__internal_1_$__cuda_sm20_sqrt_rn_f32_slowpath,($__internal_2_$__cuda_sm3x_div_rn_noftz_f32_slowpath - $__internal_1_$__cuda_sm20_sqrt_rn_f32_slowpath)
$__internal_1_$__cuda_sm20_sqrt_rn_f32_slowpath:
[----:B------:R-:W-:-:S13]  /*3590*/  LOP3.LUT P0, RZ, R9, 0x7fffffff, RZ, 0xc0, !PT ;  /* 0x7fffffff09ff7812 */ /* 0x000fda000780c0ff */
[----:B------:R-:W-:Y:S01]  /*35a0*/  @!P0 MOV R12, R9 ;  /* 0x00000009000c8202 */ /* 0x000fe20000000f00 */
[----:B------:R-:W-:Y:S06]  /*35b0*/  @!P0 BRA `(.L_x_45) ;  /* 0x0000000000448947 */ /* 0x000fec0003800000 */
[----:B------:R-:W-:-:S13]  /*35c0*/  FSETP.GEU.FTZ.AND P0, PT, R9, RZ, PT ;  /* 0x000000ff0900720b */ /* 0x000fda0003f1e000 */
[----:B------:R-:W-:Y:S01]  /*35d0*/  @!P0 IMAD.MOV.U32 R12, RZ, RZ, 0x7fffffff ;  /* 0x7fffffffff0c8424 */ /* 0x000fe200078e00ff */
[----:B------:R-:W-:Y:S06]  /*35e0*/  @!P0 BRA `(.L_x_45) ;  /* 0x0000000000388947 */ /* 0x000fec0003800000 */
[----:B------:R-:W-:-:S13]  /*35f0*/  FSETP.GTU.FTZ.AND P0, PT, |R9|, +INF , PT ;  /* 0x7f8000000900780b */ /* 0x000fda0003f1c200 */
[----:B------:R-:W-:Y:S01]  /*3600*/  @P0 FADD.FTZ R12, R9, 1 ;  /* 0x3f800000090c0421 */ /* 0x000fe20000010000 */
[----:B------:R-:W-:Y:S06]  /*3610*/  @P0 BRA `(.L_x_45) ;  /* 0x00000000002c0947 */ /* 0x000fec0003800000 */
[----:B------:R-:W-:-:S13]  /*3620*/  FSETP.NEU.FTZ.AND P0, PT, |R9|, +INF , PT ;  /* 0x7f8000000900780b */ /* 0x000fda0003f1d200 */
[----:B------:R-:W-:Y:S01]  /*3630*/  @!P0 MOV R12, R9 ;  /* 0x00000009000c8202 */ /* 0x000fe20000000f00 */
[----:B------:R-:W-:Y:S06]  /*3640*/  @!P0 BRA `(.L_x_45) ;  /* 0x0000000000208947 */ /* 0x000fec0003800000 */
[----:B------:R-:W-:-:S04]  /*3650*/  FFMA R9, R9, 1.84467440737095516160e+19, RZ ;  /* 0x5f80000009097823 */ /* 0x000fc800000000ff */
[----:B------:R-:W0:Y:S02]  /*3660*/  MUFU.RSQ R12, R9 ;  /* 0x00000009000c7308 */ /* 0x000e240000001400 */
[----:B0-----:R-:W-:Y:S01]  /*3670*/  FMUL.FTZ R14, R9, R12 ;  /* 0x0000000c090e7220 */ /* 0x001fe20000410000 */
[----:B------:R-:W-:-:S03]  /*3680*/  FMUL.FTZ R12, R12, 0.5 ;  /* 0x3f0000000c0c7820 */ /* 0x000fc60000410000 */
[----:B------:R-:W-:-:S04]  /*3690*/  FADD.FTZ R13, -R14, -RZ ;  /* 0x800000ff0e0d7221 */ /* 0x000fc80000010100 */
[----:B------:R-:W-:-:S04]  /*36a0*/  FFMA R13, R14, R13, R9 ;  /* 0x0000000d0e0d7223 */ /* 0x000fc80000000009 */
[----:B------:R-:W-:-:S04]  /*36b0*/  FFMA R12, R13, R12, R14 ;  /* 0x0000000c0d0c7223 */ /* 0x000fc8000000000e */
[----:B------:R-:W-:-:S07]  /*36c0*/  FMUL.FTZ R12, R12, 2.3283064365386962891e-10 ;  /* 0x2f8000000c0c7820 */ /* 0x000fce0000410000 */
.L_x_45:
[----:B------:R-:W-:Y:S01]  /*36d0*/  IMAD.MOV.U32 R9, RZ, RZ, R12 ;  /* 0x000000ffff097224 */ /* 0x000fe200078e000c */
[----:B------:R-:W-:Y:S01]  /*36e0*/  MOV R12, R15 ;  /* 0x0000000f000c7202 */ /* 0x000fe20000000f00 */
[----:B------:R-:W-:-:S04]  /*36f0*/  IMAD.MOV.U32 R13, RZ, RZ, 0x0 ;  /* 0x00000000ff0d7424 */ /* 0x000fc800078e00ff */
[----:B------:R-:W-:Y:S05]  /*3700*/  RET.REL.NODEC R12 `(_Z24parallel_cross_attentionPKfS0_S0_Pfiiii) ;  /* 0xffffffc80c3c7950 */ /* 0x000fea0003c3ffff */
        .weak           $__internal_2_$__cuda_sm3x_div_rn_noftz_f32_slowpath
        .type           $__internal_2_$__cuda_sm3x_div_rn_noftz_f32_slowpath,@function
        .size           $__internal_2_$__cuda_sm3x_div_rn_noftz_f32_slowpath,(.L_x_60 - $__internal_2_$__cuda_sm3x_div_rn_noftz_f32_slowpath)
$__internal_2_$__cuda_sm3x_div_rn_noftz_f32_slowpath:
[----:B------:R-:W-:Y:S01]  /*3710*/  SHF.R.U32.HI R13, RZ, 0x17, R12 ;  /* 0x00000017ff0d7819 */ /* 0x000fe2000001160c */
[----:B------:R-:W-:Y:S01]  /*3720*/  BSSY.RECONVERGENT B2, `(.L_x_46) ;  /* 0x0000063000027945 */ /* 0x000fe20003800200 */
[----:B------:R-:W-:Y:S02]  /*3730*/  SHF.R.U32.HI R9, RZ, 0x17, R11 ;  /* 0x00000017ff097819 */ /* 0x000fe4000001160b */
[----:B------:R-:W-:Y:S02]  /*3740*/  LOP3.LUT R13, R13, 0xff, RZ, 0xc0, !PT ;  /* 0x000000ff0d0d7812 */ /* 0x000fe400078ec0ff */
[----:B------:R-:W-:Y:S02]  /*3750*/  LOP3.LUT R16, R9, 0xff, RZ, 0xc0, !PT ;  /* 0x000000ff09107812 */ /* 0x000fe400078ec0ff */
[----:B------:R-:W-:Y:S02]  /*3760*/  IADD3 R18, PT, PT, R13, -0x1, RZ ;  /* 0xffffffff0d127810 */ /* 0x000fe40007ffe0ff */
[----:B------:R-:W-:Y:S01]  /*3770*/  MOV R9, R11 ;  /* 0x0000000b00097202 */ /* 0x000fe20000000f00 */
[----:B------:R-:W-:Y:S01]  /*3780*/  VIADD R17, R16, 0xffffffff ;  /* 0xffffffff10117836 */ /* 0x000fe20000000000 */
[----:B------:R-:W-:-:S04]  /*3790*/  ISETP.GT.U32.AND P0, PT, R18, 0xfd, PT ;  /* 0x000000fd1200780c */ /* 0x000fc80003f04070 */
[----:B------:R-:W-:-:S13]  /*37a0*/  ISETP.GT.U32.OR P0, PT, R17, 0xfd, P0 ;  /* 0x000000fd1100780c */ /* 0x000fda0000704470 */
[----:B------:R-:W-:Y:S01]  /*37b0*/  @!P0 IMAD.MOV.U32 R15, RZ, RZ, RZ ;  /* 0x000000ffff0f8224 */ /* 0x000fe200078e00ff */
[----:B------:R-:W-:Y:S06]  /*37c0*/  @!P0 BRA `(.L_x_47) ;  /* 0x00000000005c8947 */ /* 0x000fec0003800000 */
[----:B------:R-:W-:Y:S02]  /*37d0*/  FSETP.GTU.FTZ.AND P1, PT, |R12|, +INF , PT ;  /* 0x7f8000000c00780b */ /* 0x000fe40003f3c200 */
[----:B------:R-:W-:-:S04]  /*37e0*/  FSETP.GTU.FTZ.AND P0, PT, |R11|, +INF , PT ;  /* 0x7f8000000b00780b */ /* 0x000fc80003f1c200 */
[----:B------:R-:W-:-:S13]  /*37f0*/  PLOP3.LUT P0, PT, P0, P1, PT, 0xf8, 0x8f ;  /* 0x00000000008f781c */ /* 0x000fda0000703f70 */
[----:B------:R-:W-:Y:S05]  /*3800*/  @P0 BRA `(.L_x_48) ;  /* 0x00000004004c0947 */ /* 0x000fea0003800000 */
[----:B------:R-:W-:-:S13]  /*3810*/  LOP3.LUT P0, RZ, R12, 0x7fffffff, R9, 0xc8, !PT ;  /* 0x7fffffff0cff7812 */ /* 0x000fda000780c809 */
[----:B------:R-:W-:Y:S05]  /*3820*/  @!P0 BRA `(.L_x_49) ;  /* 0x00000004003c8947 */ /* 0x000fea0003800000 */
[C---:B------:R-:W-:Y:S02]  /*3830*/  FSETP.NEU.FTZ.AND P0, PT, |R11|.reuse, +INF , PT ;  /* 0x7f8000000b00780b */ /* 0x040fe40003f1d200 */
[----:B------:R-:W-:Y:S02]  /*3840*/  FSETP.NEU.FTZ.AND P2, PT, |R12|, +INF , PT ;  /* 0x7f8000000c00780b */ /* 0x000fe40003f5d200 */
[----:B------:R-:W-:-:S11]  /*3850*/  FSETP.NEU.FTZ.AND P1, PT, |R11|, +INF , PT ;  /* 0x7f8000000b00780b */ /* 0x000fd60003f3d200 */
[----:B------:R-:W-:Y:S05]  /*3860*/  @!P2 BRA !P0, `(.L_x_49) ;  /* 0x00000004002ca947 */ /* 0x000fea0004000000 */
[----:B------:R-:W-:-:S04]  /*3870*/  LOP3.LUT P0, RZ, R9, 0x7fffffff, RZ, 0xc0, !PT ;  /* 0x7fffffff09ff7812 */ /* 0x000fc8000780c0ff */
[----:B------:R-:W-:-:S13]  /*3880*/  PLOP3.LUT P0, PT, P2, P0, PT, 0x2f, 0xf2 ;  /* 0x0000000000f2781c */ /* 0x000fda0001700577 */
[----:B------:R-:W-:Y:S05]  /*3890*/  @P0 BRA `(.L_x_50) ;  /* 0x0000000400180947 */ /* 0x000fea0003800000 */
[----:B------:R-:W-:-:S04]  /*38a0*/  LOP3.LUT P0, RZ, R12, 0x7fffffff, RZ, 0xc0, !PT ;  /* 0x7fffffff0cff7812 */ /* 0x000fc8000780c0ff */
[----:B------:R-:W-:-:S13]  /*38b0*/  PLOP3.LUT P0, PT, P1, P0, PT, 0x2f, 0xf2 ;  /* 0x0000000000f2781c */ /* 0x000fda0000f00577 */
[----:B------:R-:W-:Y:S05]  /*38c0*/  @P0 BRA `(.L_x_51) ;  /* 0x0000000400000947 */ /* 0x000fea0003800000 */
[----:B------:R-:W-:Y:S02]  /*38d0*/  ISETP.GE.AND P0, PT, R17, RZ, PT ;  /* 0x000000ff1100720c */ /* 0x000fe40003f06270 */
[----:B------:R-:W-:-:S11]  /*38e0*/  ISETP.GE.AND P1, PT, R18, RZ, PT ;  /* 0x000000ff1200720c */ /* 0x000fd60003f26270 */
[----:B------:R-:W-:Y:S01]  /*38f0*/  @P0 MOV R15, RZ ;  /* 0x000000ff000f0202 */ /* 0x000fe20000000f00 */
[----:B------:R-:W-:Y:S02]  /*3900*/  @!P0 IMAD.MOV.U32 R15, RZ, RZ, -0x40 ;  /* 0xffffffc0ff0f8424 */ /* 0x000fe400078e00ff */
[----:B------:R-:W-:Y:S01]  /*3910*/  @!P0 FFMA R9, R11, 1.84467440737095516160e+19, RZ ;  /* 0x5f8000000b098823 */ /* 0x000fe200000000ff */
[----:B------:R-:W-:Y:S02]  /*3920*/  @!P1 FFMA R12, R12, 1.84467440737095516160e+19, RZ ;  /* 0x5f8000000c0c9823 */ /* 0x000fe400000000ff */
[----:B------:R-:W-:-:S07]  /*3930*/  @!P1 IADD3 R15, PT, PT, R15, 0x40, RZ ;  /* 0x000000400f0f9810 */ /* 0x000fce0007ffe0ff */
.L_x_47:
[----:B------:R-:W-:Y:S01]  /*3940*/  LEA R11, R13, 0xc0800000, 0x17 ;  /* 0xc08000000d0b7811 */ /* 0x000fe200078eb8ff */
[----:B------:R-:W-:Y:S01]  /*3950*/  BSSY.RECONVERGENT B3, `(.L_x_52) ;  /* 0x0000036000037945 */ /* 0x000fe20003800200 */
[----:B------:R-:W-:-:S03]  /*3960*/  IADD3 R16, PT, PT, R16, -0x7f, RZ ;  /* 0xffffff8110107810 */ /* 0x000fc60007ffe0ff */
[----:B------:R-:W-:Y:S02]  /*3970*/  IMAD.IADD R11, R12, 0x1, -R11 ;  /* 0x000000010c0b7824 */ /* 0x000fe400078e0a0b */
[C---:B------:R-:W-:Y:S01]  /*3980*/  IMAD R9, R16.reuse, -0x800000, R9 ;  /* 0xff80000010097824 */ /* 0x040fe200078e0209 */
[----:B------:R-:W-:Y:S01]  /*3990*/  IADD3 R16, PT, PT, R16, 0x7f, -R13 ;  /* 0x0000007f10107810 */ /* 0x000fe20007ffe80d */
[----:B------:R-:W0:Y:S01]  /*39a0*/  MUFU.RCP R12, R11 ;  /* 0x0000000b000c7308 */ /* 0x000e220000001000 */
[----:B------:R-:W-:-:S03]  /*39b0*/  FADD.FTZ R18, -R11, -RZ ;  /* 0x800000ff0b127221 */ /* 0x000fc60000010100 */
[----:B------:R-:W-:Y:S02]  /*39c0*/  IMAD.IADD R16, R16, 0x1, R15 ;  /* 0x0000000110107824 */ /* 0x000fe400078e020f */
[----:B0-----:R-:W-:-:S04]  /*39d0*/  FFMA R17, R12, R18, 1 ;  /* 0x3f8000000c117423 */ /* 0x001fc80000000012 */
[----:B------:R-:W-:-:S04]  /*39e0*/  FFMA R12, R12, R17, R12 ;  /* 0x000000110c0c7223 */ /* 0x000fc8000000000c */
[----:B------:R-:W-:-:S04]  /*39f0*/  FFMA R17, R9, R12, RZ ;  /* 0x0000000c09117223 */ /* 0x000fc800000000ff */
[----:B------:R-:W-:-:S04]  /*3a00*/  FFMA R19, R18, R17, R9 ;  /* 0x0000001112137223 */ /* 0x000fc80000000009 */
[----:B------:R-:W-:-:S04]  /*3a10*/  FFMA R19, R12, R19, R17 ;  /* 0x000000130c137223 */ /* 0x000fc80000000011 */
[----:B------:R-:W-:-:S04]  /*3a20*/  FFMA R18, R18, R19, R9 ;  /* 0x0000001312127223 */ /* 0x000fc80000000009 */
[----:B------:R-:W-:-:S05]  /*3a30*/  FFMA R9, R12, R18, R19 ;  /* 0x000000120c097223 */ /* 0x000fca0000000013 */
[----:B------:R-:W-:-:S04]  /*3a40*/  SHF.R.U32.HI R11, RZ, 0x17, R9 ;  /* 0x00000017ff0b7819 */ /* 0x000fc80000011609 */
[----:B------:R-:W-:-:S04]  /*3a50*/  LOP3.LUT R11, R11, 0xff, RZ, 0xc0, !PT ;  /* 0x000000ff0b0b7812 */ /* 0x000fc800078ec0ff */
[----:B------:R-:W-:-:S05]  /*3a60*/  IADD3 R15, PT, PT, R11, R16, RZ ;  /* 0x000000100b0f7210 */ /* 0x000fca0007ffe0ff */
[----:B------:R-:W-:-:S05]  /*3a70*/  VIADD R11, R15, 0xffffffff ;  /* 0xffffffff0f0b7836 */ /* 0x000fca0000000000 */
[----:B------:R-:W-:-:S13]  /*3a80*/  ISETP.GE.U32.AND P0, PT, R11, 0xfe, PT ;  /* 0x000000fe0b00780c */ /* 0x000fda0003f06070 */
[----:B------:R-:W-:Y:S05]  /*3a90*/  @!P0 BRA `(.L_x_53) ;  /* 0x0000000000808947 */ /* 0x000fea0003800000 */
[----:B------:R-:W-:-:S13]  /*3aa0*/  ISETP.GT.AND P0, PT, R15, 0xfe, PT ;  /* 0x000000fe0f00780c */ /* 0x000fda0003f04270 */
[----:B------:R-:W-:Y:S05]  /*3ab0*/  @P0 BRA `(.L_x_54) ;  /* 0x00000000006c0947 */ /* 0x000fea0003800000 */
[----:B------:R-:W-:-:S13]  /*3ac0*/  ISETP.GE.AND P0, PT, R15, 0x1, PT ;  /* 0x000000010f00780c */ /* 0x000fda0003f06270 */
[----:B------:R-:W-:Y:S05]  /*3ad0*/  @P0 BRA `(.L_x_55) ;  /* 0x0000000000740947 */ /* 0x000fea0003800000 */
[----:B------:R-:W-:Y:S02]  /*3ae0*/  ISETP.GE.AND P0, PT, R15, -0x18, PT ;  /* 0xffffffe80f00780c */ /* 0x000fe40003f06270 */
[----:B------:R-:W-:-:S11]  /*3af0*/  LOP3.LUT R9, R9, 0x80000000, RZ, 0xc0, !PT ;  /* 0x8000000009097812 */ /* 0x000fd600078ec0ff */
[----:B------:R-:W-:Y:S05]  /*3b00*/  @!P0 BRA `(.L_x_55) ;  /* 0x0000000000688947 */ /* 0x000fea0003800000 */
[CCC-:B------:R-:W-:Y:S01]  /*3b10*/  FFMA.RZ R11, R12.reuse, R18.reuse, R19.reuse ;  /* 0x000000120c0b7223 */ /* 0x1c0fe2000000c013 */
[C---:B------:R-:W-:Y:S02]  /*3b20*/  IADD3 R16, PT, PT, R15.reuse, 0x20, RZ ;  /* 0x000000200f107810 */ /* 0x040fe40007ffe0ff */
[----:B------:R-:W-:Y:S02]  /*3b30*/  ISETP.NE.AND P2, PT, R15, RZ, PT ;  /* 0x000000ff0f00720c */ /* 0x000fe40003f45270 */
[----:B------:R-:W-:Y:S01]  /*3b40*/  LOP3.LUT R13, R11, 0x7fffff, RZ, 0xc0, !PT ;  /* 0x007fffff0b0d7812 */ /* 0x000fe200078ec0ff */
[CCC-:B------:R-:W-:Y:S01]  /*3b50*/  FFMA.RP R11, R12.reuse, R18.reuse, R19.reuse ;  /* 0x000000120c0b7223 */ /* 0x1c0fe20000008013 */
[----:B------:R-:W-:Y:S01]  /*3b60*/  FFMA.RM R12, R12, R18, R19 ;  /* 0x000000120c0c7223 */ /* 0x000fe20000004013 */
[----:B------:R-:W-:Y:S01]  /*3b70*/  ISETP.NE.AND P1, PT, R15, RZ, PT ;  /* 0x000000ff0f00720c */ /* 0x000fe20003f25270 */
[----:B------:R-:W-:Y:S01]  /*3b80*/  IMAD.MOV R15, RZ, RZ, -R15 ;  /* 0x000000ffff0f7224 */ /* 0x000fe200078e0a0f */
[----:B------:R-:W-:-:S02]  /*3b90*/  LOP3.LUT R13, R13, 0x800000, RZ, 0xfc, !PT ;  /* 0x008000000d0d7812 */ /* 0x000fc400078efcff */
[----:B------:R-:W-:Y:S02]  /*3ba0*/  FSETP.NEU.FTZ.AND P0, PT, R11, R12, PT ;  /* 0x0000000c0b00720b */ /* 0x000fe40003f1d000 */
[----:B------:R-:W-:Y:S02]  /*3bb0*/  SHF.L.U32 R16, R13, R16, RZ ;  /* 0x000000100d107219 */ /* 0x000fe400000006ff */
[----:B------:R-:W-:Y:S02]  /*3bc0*/  SEL R12, R15, RZ, P2 ;  /* 0x000000ff0f0c7207 */ /* 0x000fe40001000000 */
[----:B------:R-:W-:Y:S02]  /*3bd0*/  ISETP.NE.AND P1, PT, R16, RZ, P1 ;  /* 0x000000ff1000720c */ /* 0x000fe40000f25270 */
[----:B------:R-:W-:Y:S02]  /*3be0*/  SHF.R.U32.HI R12, RZ, R12, R13 ;  /* 0x0000000cff0c7219 */ /* 0x000fe4000001160d */
[----:B------:R-:W-:-:S02]  /*3bf0*/  PLOP3.LUT P0, PT, P0, P1, PT, 0xf8, 0x8f ;  /* 0x00000000008f781c */ /* 0x000fc40000703f70 */
[----:B------:R-:W-:Y:S02]  /*3c00*/  SHF.R.U32.HI R16, RZ, 0x1, R12 ;  /* 0x00000001ff107819 */ /* 0x000fe4000001160c */
[----:B------:R-:W-:-:S04]  /*3c10*/  SEL R11, RZ, 0x1, !P0 ;  /* 0x00000001ff0b7807 */ /* 0x000fc80004000000 */
[----:B------:R-:W-:-:S04]  /*3c20*/  LOP3.LUT R11, R11, 0x1, R16, 0xf8, !PT ;  /* 0x000000010b0b7812 */ /* 0x000fc800078ef810 */
[----:B------:R-:W-:-:S04]  /*3c30*/  LOP3.LUT R11, R11, R12, RZ, 0xc0, !PT ;  /* 0x0000000c0b0b7212 */ /* 0x000fc800078ec0ff */
[----:B------:R-:W-:-:S04]  /*3c40*/  IADD3 R16, PT, PT, R16, R11, RZ ;  /* 0x0000000b10107210 */ /* 0x000fc80007ffe0ff */
[----:B------:R-:W-:Y:S01]  /*3c50*/  LOP3.LUT R9, R16, R9, RZ, 0xfc, !PT ;  /* 0x0000000910097212 */ /* 0x000fe200078efcff */
[----:B------:R-:W-:Y:S06]  /*3c60*/  BRA `(.L_x_55) ;  /* 0x0000000000107947 */ /* 0x000fec0003800000 */
.L_x_54:
[----:B------:R-:W-:-:S04]  /*3c70*/  LOP3.LUT R9, R9, 0x80000000, RZ, 0xc0, !PT ;  /* 0x8000000009097812 */ /* 0x000fc800078ec0ff */
[----:B------:R-:W-:Y:S01]  /*3c80*/  LOP3.LUT R9, R9, 0x7f800000, RZ, 0xfc, !PT ;  /* 0x7f80000009097812 */ /* 0x000fe200078efcff */
[----:B------:R-:W-:Y:S06]  /*3c90*/  BRA `(.L_x_55) ;  /* 0x0000000000047947 */ /* 0x000fec0003800000 */
.L_x_53:
[----:B------:R-:W-:-:S07]  /*3ca0*/  IMAD R9, R16, 0x800000, R9 ;  /* 0x0080000010097824 */ /* 0x000fce00078e0209 */
.L_x_55:
[----:B------:R-:W-:Y:S05]  /*3cb0*/  BSYNC.RECONVERGENT B3 ;  /* 0x0000000000037941 */ /* 0x000fea0003800200 */
.L_x_52:
[----:B------:R-:W-:Y:S05]  /*3cc0*/  BRA `(.L_x_56) ;  /* 0x0000000000207947 */ /* 0x000fea0003800000 */
.L_x_51:
[----:B------:R-:W-:-:S04]  /*3cd0*/  LOP3.LUT R9, R12, 0x80000000, R9, 0x48, !PT ;  /* 0x800000000c097812 */ /* 0x000fc800078e4809 */
[----:B------:R-:W-:Y:S01]  /*3ce0*/  LOP3.LUT R9, R9, 0x7f800000, RZ, 0xfc, !PT ;  /* 0x7f80000009097812 */ /* 0x000fe200078efcff */
[----:B------:R-:W-:Y:S06]  /*3cf0*/  BRA `(.L_x_56) ;  /* 0x0000000000147947 */ /* 0x000fec0003800000 */
.L_x_50:
[----:B------:R-:W-:Y:S01]  /*3d00*/  LOP3.LUT R9, R12, 0x80000000, R9, 0x48, !PT ;  /* 0x800000000c097812 */ /* 0x000fe200078e4809 */
[----:B------:R-:W-:Y:S06]  /*3d10*/  BRA `(.L_x_56) ;  /* 0x00000000000c7947 */ /* 0x000fec0003800000 */
.L_x_49:
[----:B------:R-:W0:Y:S01]  /*3d20*/  MUFU.RSQ R9, -QNAN ;  /* 0xffc0000000097908 */ /* 0x000e220000001400 */
[----:B------:R-:W-:Y:S05]  /*3d30*/  BRA `(.L_x_56) ;  /* 0x0000000000047947 */ /* 0x000fea0003800000 */
.L_x_48:
[----:B------:R-:W-:-:S07]  /*3d40*/  FADD.FTZ R9, R11, R12 ;  /* 0x0000000c0b097221 */ /* 0x000fce0000010000 */
.L_x_56:
[----:B------:R-:W-:Y:S05]  /*3d50*/  BSYNC.RECONVERGENT B2 ;  /* 0x0000000000027941 */ /* 0x000fea0003800200 */
.L_x_46:
[----:B------:R-:W-:-:S04]  /*3d60*/  HFMA2 R15, -RZ, RZ, 0, 0 ;  /* 0x00000000ff0f7431 */ /* 0x000fc800000001ff */
[----:B0-----:R-:W-:Y:S05]  /*3d70*/  RET.REL.NODEC R14 `(_Z24parallel_cross_attentionPKfS0_S0_Pfiiii) ;  /* 0xffffffc00ea07950 */ /* 0x001fea0003c3ffff */
.L_x_57:
[----:B------:R-:W-:-:S00]  /*3d80*/  BRA `(.L_x_57) ;  /* 0xfffffffc00fc7947 */ /* 0x000fc0000383ffff */
[----:B------:R-:W-:-:S00]  /*3d90*/  NOP ;  /* 0x0000000000007918 */ /* 0x000fc00000000000 */
        /* <DEDUP_REMOVED lines=14> */
.L_x_60:


//--------------------- .nv.shared._Z24parallel_cross_attentionPKfS0_S0_Pfiiii --------------------------
	.section	.nv.shared._Z24parallel_cross_attentionPKfS0_S0_Pfiiii,"aw",@nobits
	.sectionflags	@""
	.align	4
.nv.shared._Z24parallel_cross_attentionPKfS0_S0_Pfiiii:
	.zero		13584


//--------------------- .nv.shared.reserved.0     --------------------------
	.section	.nv.shared.reserved.0,"aw",@nobits
	.weak		__nv_reservedSMEM_offset_0_alias
	.size		__nv_reservedSMEM_offset_0_alias, 0, 64
	.other		__nv_reservedSMEM_offset_0_alias,@"STO_CUDA_RESERVED_SHARED STV_DEFAULT"
__nv_reservedSMEM_offset_0_alias:
	.zero		0
	.zero		64


//--------------------- .nv.constant0._Z24parallel_cross_attentionPKfS0_S0_Pfiiii --------------------------
	.section	.nv.constant0._Z24parallel_cross_attentionPKfS0_S0_Pfiiii,"a",@progbits
	.sectionflags	@""
	.align	4
.nv.constant0._Z24parallel_cross_attentionPKfS0_S0_Pfiiii:
	.zero		944


//--------------------- SYMBOLS --------------------------

	.type		.nv.reservedSmem.offset0,@object
	.size		.nv.reservedSmem.offset0,0x4
	.type		.nv.reservedSmem.cap,@object
	.size		.nv.reservedSmem.cap,0x4
